	.headerflags	@"EF_CUDA_TEXMODE_UNIFIED EF_CUDA_64BIT_ADDRESS EF_CUDA_ACCELERATORS EF_CUDA_SM90 EF_CUDA_VIRTUAL_SM(EF_CUDA_SM90)"
	.elftype	@"ET_EXEC"


//--------------------- .nv.info                  --------------------------
	.section	.nv.info,"",@"SHT_CUDA_INFO"
	.align	4


	//----- nvinfo : EIATTR_REGCOUNT
	.align		4
        /*0000*/ 	.byte	0x04, 0x2f
        /*0002*/ 	.short	(.L_3 - .L_2)
	.align		4
.L_2:
        /*0004*/ 	.word	index@(triton_poi_fused__native_batch_norm_legit_no_training_add_cat_relu_threshold_backward_11)
        /*0008*/ 	.word	0x000000bb


	//----- nvinfo : EIATTR_MIN_STACK_SIZE
	.align		4
.L_3:
        /*000c*/ 	.byte	0x04, 0x12
        /*000e*/ 	.short	(.L_5 - .L_4)
	.align		4
.L_4:
        /*0010*/ 	.word	index@(triton_poi_fused__native_batch_norm_legit_no_training_add_cat_relu_threshold_backward_11)
        /*0014*/ 	.word	0x00000000


	//----- nvinfo : EIATTR_FRAME_SIZE
	.align		4
.L_5:
        /*0018*/ 	.byte	0x04, 0x11
        /*001a*/ 	.short	(.L_7 - .L_6)
	.align		4
.L_6:
        /*001c*/ 	.word	index@(triton_poi_fused__native_batch_norm_legit_no_training_add_cat_relu_threshold_backward_11)
        /*0020*/ 	.word	0x00000000


	//----- nvinfo : EIATTR_MIN_STACK_SIZE
	.align		4
.L_7:
        /*0024*/ 	.byte	0x04, 0x12
        /*0026*/ 	.short	(.L_9 - .L_8)
	.align		4
.L_8:
        /*0028*/ 	.word	index@(triton_poi_fused__native_batch_norm_legit_no_training_add_cat_relu_threshold_backward_11)
        /*002c*/ 	.word	0x00000000
.L_9:


//--------------------- .nv.info.triton_poi_fused__native_batch_norm_legit_no_training_add_cat_relu_threshold_backward_11 --------------------------
	.section	.nv.info.triton_poi_fused__native_batch_norm_legit_no_training_add_cat_relu_threshold_backward_11,"",@"SHT_CUDA_INFO"
	.sectionflags	@""
	.align	4


	//----- nvinfo : EIATTR_CUDA_API_VERSION
	.align		4
        /*0000*/ 	.byte	0x04, 0x37
        /*0002*/ 	.short	(.L_11 - .L_10)
.L_10:
        /*0004*/ 	.word	0x0000007c


	//----- nvinfo : EIATTR_KPARAM_INFO
	.align		4
.L_11:
        /*0008*/ 	.byte	0x04, 0x17
        /*000a*/ 	.short	(.L_13 - .L_12)
.L_12:
        /*000c*/ 	.word	0x00000000
        /*0010*/ 	.short	0x001c
        /*0012*/ 	.short	0x00dc
        /*0014*/ 	.byte	0x00, 0xf0, 0x11, 0x00


	//----- nvinfo : EIATTR_KPARAM_INFO
	.align		4
.L_13:
        /*0018*/ 	.byte	0x04, 0x17
        /*001a*/ 	.short	(.L_15 - .L_14)
.L_14:
        /*001c*/ 	.word	0x00000000
        /*0020*/ 	.short	0x001b
        /*0022*/ 	.short	0x00d8
        /*0024*/ 	.byte	0x00, 0xf0, 0x11, 0x00


	//----- nvinfo : EIATTR_KPARAM_INFO
	.align		4
.L_15:
        /*0028*/ 	.byte	0x04, 0x17
        /*002a*/ 	.short	(.L_17 - .L_16)
.L_16:
        /*002c*/ 	.word	0x00000000
        /*0030*/ 	.short	0x001a
        /*0032*/ 	.short	0x00d0
        /*0034*/ 	.byte	0x00, 0xf4, 0x21, 0x00


	//----- nvinfo : EIATTR_KPARAM_INFO
	.align		4
.L_17:
        /*0038*/ 	.byte	0x04, 0x17
        /*003a*/ 	.short	(.L_19 - .L_18)
.L_18:
        /*003c*/ 	.word	0x00000000
        /*0040*/ 	.short	0x0019
        /*0042*/ 	.short	0x00c8
        /*0044*/ 	.byte	0x00, 0xf4, 0x21, 0x00


	//----- nvinfo : EIATTR_KPARAM_INFO
	.align		4
.L_19:
        /*0048*/ 	.byte	0x04, 0x17
        /*004a*/ 	.short	(.L_21 - .L_20)
.L_20:
        /*004c*/ 	.word	0x00000000
        /*0050*/ 	.short	0x0018
        /*0052*/ 	.short	0x00c0
        /*0054*/ 	.byte	0x00, 0xf4, 0x21, 0x00


	//----- nvinfo : EIATTR_KPARAM_INFO
	.align		4
.L_21:
        /*0058*/ 	.byte	0x04, 0x17
        /*005a*/ 	.short	(.L_23 - .L_22)
.L_22:
        /*005c*/ 	.word	0x00000000
        /*0060*/ 	.short	0x0017
        /*0062*/ 	.short	0x00b8
        /*0064*/ 	.byte	0x00, 0xf4, 0x21, 0x00


	//----- nvinfo : EIATTR_KPARAM_INFO
	.align		4
.L_23:
        /*0068*/ 	.byte	0x04, 0x17
        /*006a*/ 	.short	(.L_25 - .L_24)
.L_24:
        /*006c*/ 	.word	0x00000000
        /*0070*/ 	.short	0x0016
        /*0072*/ 	.short	0x00b0
        /*0074*/ 	.byte	0x00, 0xf4, 0x21, 0x00


	//----- nvinfo : EIATTR_KPARAM_INFO
	.align		4
.L_25:
        /*0078*/ 	.byte	0x04, 0x17
        /*007a*/ 	.short	(.L_27 - .L_26)
.L_26:
        /*007c*/ 	.word	0x00000000
        /*0080*/ 	.short	0x0015
        /*0082*/ 	.short	0x00a8
        /*0084*/ 	.byte	0x00, 0xf4, 0x21, 0x00


	//----- nvinfo : EIATTR_KPARAM_INFO
	.align		4
.L_27:
        /*0088*/ 	.byte	0x04, 0x17
        /*008a*/ 	.short	(.L_29 - .L_28)
.L_28:
        /*008c*/ 	.word	0x00000000
        /*0090*/ 	.short	0x0014
        /*0092*/ 	.short	0x00a0
        /*0094*/ 	.byte	0x00, 0xf4, 0x21, 0x00


	//----- nvinfo : EIATTR_KPARAM_INFO
	.align		4
.L_29:
        /*0098*/ 	.byte	0x04, 0x17
        /*009a*/ 	.short	(.L_31 - .L_30)
.L_30:
        /*009c*/ 	.word	0x00000000
        /*00a0*/ 	.short	0x0013
        /*00a2*/ 	.short	0x0098
        /*00a4*/ 	.byte	0x00, 0xf4, 0x21, 0x00


	//----- nvinfo : EIATTR_KPARAM_INFO
	.align		4
.L_31:
        /*00a8*/ 	.byte	0x04, 0x17
        /*00aa*/ 	.short	(.L_33 - .L_32)
.L_32:
        /*00ac*/ 	.word	0x00000000
        /*00b0*/ 	.short	0x0012
        /*00b2*/ 	.short	0x0090
        /*00b4*/ 	.byte	0x00, 0xf4, 0x21, 0x00


	//----- nvinfo : EIATTR_KPARAM_INFO
	.align		4
.L_33:
        /*00b8*/ 	.byte	0x04, 0x17
        /*00ba*/ 	.short	(.L_35 - .L_34)
.L_34:
        /*00bc*/ 	.word	0x00000000
        /*00c0*/ 	.short	0x0011
        /*00c2*/ 	.short	0x0088
        /*00c4*/ 	.byte	0x00, 0xf4, 0x21, 0x00


	//----- nvinfo : EIATTR_KPARAM_INFO
	.align		4
.L_35:
        /*00c8*/ 	.byte	0x04, 0x17
        /*00ca*/ 	.short	(.L_37 - .L_36)
.L_36:
        /*00cc*/ 	.word	0x00000000
        /*00d0*/ 	.short	0x0010
        /*00d2*/ 	.short	0x0080
        /*00d4*/ 	.byte	0x00, 0xf4, 0x21, 0x00


	//----- nvinfo : EIATTR_KPARAM_INFO
	.align		4
.L_37:
        /*00d8*/ 	.byte	0x04, 0x17
        /*00da*/ 	.short	(.L_39 - .L_38)
.L_38:
        /*00dc*/ 	.word	0x00000000
        /*00e0*/ 	.short	0x000f
        /*00e2*/ 	.short	0x0078
        /*00e4*/ 	.byte	0x00, 0xf4, 0x21, 0x00


	//----- nvinfo : EIATTR_KPARAM_INFO
	.align		4
.L_39:
        /*00e8*/ 	.byte	0x04, 0x17
        /*00ea*/ 	.short	(.L_41 - .L_40)
.L_40:
        /*00ec*/ 	.word	0x00000000
        /*00f0*/ 	.short	0x000e
        /*00f2*/ 	.short	0x0070
        /*00f4*/ 	.byte	0x00, 0xf4, 0x21, 0x00


	//----- nvinfo : EIATTR_KPARAM_INFO
	.align		4
.L_41:
        /*00f8*/ 	.byte	0x04, 0x17
        /*00fa*/ 	.short	(.L_43 - .L_42)
.L_42:
        /*00fc*/ 	.word	0x00000000
        /*0100*/ 	.short	0x000d
        /*0102*/ 	.short	0x0068
        /*0104*/ 	.byte	0x00, 0xf4, 0x21, 0x00


	//----- nvinfo : EIATTR_KPARAM_INFO
	.align		4
.L_43:
        /*0108*/ 	.byte	0x04, 0x17
        /*010a*/ 	.short	(.L_45 - .L_44)
.L_44:
        /*010c*/ 	.word	0x00000000
        /*0110*/ 	.short	0x000c
        /*0112*/ 	.short	0x0060
        /*0114*/ 	.byte	0x00, 0xf4, 0x21, 0x00


	//----- nvinfo : EIATTR_KPARAM_INFO
	.align		4
.L_45:
        /*0118*/ 	.byte	0x04, 0x17
        /*011a*/ 	.short	(.L_47 - .L_46)
.L_46:
        /*011c*/ 	.word	0x00000000
        /*0120*/ 	.short	0x000b
        /*0122*/ 	.short	0x0058
        /*0124*/ 	.byte	0x00, 0xf4, 0x21, 0x00


	//----- nvinfo : EIATTR_KPARAM_INFO
	.align		4
.L_47:
        /*0128*/ 	.byte	0x04, 0x17
        /*012a*/ 	.short	(.L_49 - .L_48)
.L_48:
        /*012c*/ 	.word	0x00000000
        /*0130*/ 	.short	0x000a
        /*0132*/ 	.short	0x0050
        /*0134*/ 	.byte	0x00, 0xf4, 0x21, 0x00


	//----- nvinfo : EIATTR_KPARAM_INFO
	.align		4
.L_49:
        /*0138*/ 	.byte	0x04, 0x17
        /*013a*/ 	.short	(.L_51 - .L_50)
.L_50:
        /*013c*/ 	.word	0x00000000
        /*0140*/ 	.short	0x0009
        /*0142*/ 	.short	0x0048
        /*0144*/ 	.byte	0x00, 0xf4, 0x21, 0x00


	//----- nvinfo : EIATTR_KPARAM_INFO
	.align		4
.L_51:
        /*0148*/ 	.byte	0x04, 0x17
        /*014a*/ 	.short	(.L_53 - .L_52)
.L_52:
        /*014c*/ 	.word	0x00000000
        /*0150*/ 	.short	0x0008
        /*0152*/ 	.short	0x0040
        /*0154*/ 	.byte	0x00, 0xf4, 0x21, 0x00


	//----- nvinfo : EIATTR_KPARAM_INFO
	.align		4
.L_53:
        /*0158*/ 	.byte	0x04, 0x17
        /*015a*/ 	.short	(.L_55 - .L_54)
.L_54:
        /*015c*/ 	.word	0x00000000
        /*0160*/ 	.short	0x0007
        /*0162*/ 	.short	0x0038
        /*0164*/ 	.byte	0x00, 0xf4, 0x21, 0x00


	//----- nvinfo : EIATTR_KPARAM_INFO
	.align		4
.L_55:
        /*0168*/ 	.byte	0x04, 0x17
        /*016a*/ 	.short	(.L_57 - .L_56)
.L_56:
        /*016c*/ 	.word	0x00000000
        /*0170*/ 	.short	0x0006
        /*0172*/ 	.short	0x0030
        /*0174*/ 	.byte	0x00, 0xf4, 0x21, 0x00


	//----- nvinfo : EIATTR_KPARAM_INFO
	.align		4
.L_57:
        /*0178*/ 	.byte	0x04, 0x17
        /*017a*/ 	.short	(.L_59 - .L_58)
.L_58:
        /*017c*/ 	.word	0x00000000
        /*0180*/ 	.short	0x0005
        /*0182*/ 	.short	0x0028
        /*0184*/ 	.byte	0x00, 0xf4, 0x21, 0x00


	//----- nvinfo : EIATTR_KPARAM_INFO
	.align		4
.L_59:
        /*0188*/ 	.byte	0x04, 0x17
        /*018a*/ 	.short	(.L_61 - .L_60)
.L_60:
        /*018c*/ 	.word	0x00000000
        /*0190*/ 	.short	0x0004
        /*0192*/ 	.short	0x0020
        /*0194*/ 	.byte	0x00, 0xf4, 0x21, 0x00


	//----- nvinfo : EIATTR_KPARAM_INFO
	.align		4
.L_61:
        /*0198*/ 	.byte	0x04, 0x17
        /*019a*/ 	.short	(.L_63 - .L_62)
.L_62:
        /*019c*/ 	.word	0x00000000
        /*01a0*/ 	.short	0x0003
        /*01a2*/ 	.short	0x0018
        /*01a4*/ 	.byte	0x00, 0xf4, 0x21, 0x00


	//----- nvinfo : EIATTR_KPARAM_INFO
	.align		4
.L_63:
        /*01a8*/ 	.byte	0x04, 0x17
        /*01aa*/ 	.short	(.L_65 - .L_64)
.L_64:
        /*01ac*/ 	.word	0x00000000
        /*01b0*/ 	.short	0x0002
        /*01b2*/ 	.short	0x0010
        /*01b4*/ 	.byte	0x00, 0xf4, 0x21, 0x00


	//----- nvinfo : EIATTR_KPARAM_INFO
	.align		4
.L_65:
        /*01b8*/ 	.byte	0x04, 0x17
        /*01ba*/ 	.short	(.L_67 - .L_66)
.L_66:
        /*01bc*/ 	.word	0x00000000
        /*01c0*/ 	.short	0x0001
        /*01c2*/ 	.short	0x0008
        /*01c4*/ 	.byte	0x00, 0xf4, 0x21, 0x00


	//----- nvinfo : EIATTR_KPARAM_INFO
	.align		4
.L_67:
        /*01c8*/ 	.byte	0x04, 0x17
        /*01ca*/ 	.short	(.L_69 - .L_68)
.L_68:
        /*01cc*/ 	.word	0x00000000
        /*01d0*/ 	.short	0x0000
        /*01d2*/ 	.short	0x0000
        /*01d4*/ 	.byte	0x00, 0xf4, 0x21, 0x00


	//----- nvinfo : EIATTR_SPARSE_MMA_MASK
	.align		4
.L_69:
        /*01d8*/ 	.byte	0x03, 0x50
        /*01da*/ 	.short	0x0000


	//----- nvinfo : EIATTR_MAXREG_COUNT
	.align		4
        /*01dc*/ 	.byte	0x03, 0x1b
        /*01de*/ 	.short	0x00ff


	//----- nvinfo : EIATTR_EXIT_INSTR_OFFSETS
	.align		4
        /*01e0*/ 	.byte	0x04, 0x1c
        /*01e2*/ 	.short	(.L_71 - .L_70)


	//   ....[0]....
.L_70:
        /*01e4*/ 	.word	0x000091e0


	//   ....[1]....
        /*01e8*/ 	.word	0x00009200


	//----- nvinfo : EIATTR_REQNTID
	.align		4
.L_71:
        /*01ec*/ 	.byte	0x04, 0x10
        /*01ee*/ 	.short	(.L_73 - .L_72)
.L_72:
        /*01f0*/ 	.word	0x00000100
        /*01f4*/ 	.word	0x00000001
        /*01f8*/ 	.word	0x00000001


	//----- nvinfo : EIATTR_CBANK_PARAM_SIZE
	.align		4
.L_73:
        /*01fc*/ 	.byte	0x03, 0x19
        /*01fe*/ 	.short	0x00e0


	//----- nvinfo : EIATTR_PARAM_CBANK
	.align		4
        /*0200*/ 	.byte	0x04, 0x0a
        /*0202*/ 	.short	(.L_75 - .L_74)
	.align		4
.L_74:
        /*0204*/ 	.word	index@(.nv.constant0.triton_poi_fused__native_batch_norm_legit_no_training_add_cat_relu_threshold_backward_11)
        /*0208*/ 	.short	0x0210
        /*020a*/ 	.short	0x00e0


	//----- nvinfo : EIATTR_SW_WAR
	.align		4
.L_75:
        /*020c*/ 	.byte	0x04, 0x36
        /*020e*/ 	.short	(.L_77 - .L_76)
.L_76:
        /*0210*/ 	.word	0x00000008
.L_77:


//--------------------- .nv.callgraph             --------------------------
	.section	.nv.callgraph,"",@"SHT_CUDA_CALLGRAPH"
	.align	4
	.sectionentsize	8
	.align		4
        /*0000*/ 	.word	0x00000000
	.align		4
        /*0004*/ 	.word	0xffffffff
	.align		4
        /*0008*/ 	.word	0x00000000
	.align		4
        /*000c*/ 	.word	0xfffffffe
	.align		4
        /*0010*/ 	.word	0x00000000
	.align		4
        /*0014*/ 	.word	0xfffffffd
	.align		4
        /*0018*/ 	.word	0x00000000
	.align		4
        /*001c*/ 	.word	0xfffffffc


//--------------------- .nv.constant4             --------------------------
	.section	.nv.constant4,"a",@progbits
	.align	8
	.align		8
.nv.constant4:
        /*0000*/ 	.dword	_$_str
	.align		8
        /*0008*/ 	.dword	_$_str_$_2


//--------------------- .text.triton_poi_fused__native_batch_norm_legit_no_training_add_cat_relu_threshold_backward_11 --------------------------
	.section	.text.triton_poi_fused__native_batch_norm_legit_no_training_add_cat_relu_threshold_backward_11,"ax",@progbits
	.sectionflags	@"SHF_BARRIERS=1"
	.align	128
        .global         triton_poi_fused__native_batch_norm_legit_no_training_add_cat_relu_threshold_backward_11
        .type           triton_poi_fused__native_batch_norm_legit_no_training_add_cat_relu_threshold_backward_11,@function
        .size           triton_poi_fused__native_batch_norm_legit_no_training_add_cat_relu_threshold_backward_11,(.L_x_1 - triton_poi_fused__native_batch_norm_legit_no_training_add_cat_relu_threshold_backward_11)
        .other          triton_poi_fused__native_batch_norm_legit_no_training_add_cat_relu_threshold_backward_11,@"STO_CUDA_ENTRY STV_DEFAULT"
triton_poi_fused__native_batch_norm_legit_no_training_add_cat_relu_threshold_backward_11:
.text.triton_poi_fused__native_batch_norm_legit_no_training_add_cat_relu_threshold_backward_11:
[----:B------:R-:W0:Y:S01]  /*0000*/  LDC R1, c[0x0][0x28] ;  /* 0x00000a00ff017b82 */ /* 0x000e220000000800 */
[----:B------:R-:W1:Y:S07]  /*0010*/  S2R R0, SR_CTAID.Y ;  /* 0x0000000000007919 */ /* 0x000e6e0000002600 */
[----:B------:R-:W2:Y:S01]  /*0020*/  LDC.64 R88, c[0x0][0x2a0] ;  /* 0x0000a800ff587b82 */ /* 0x000ea20000000a00 */
[----:B------:R-:W-:Y:S01]  /*0030*/  CS2R R6, SRZ ;  /* 0x0000000000067805 */ /* 0x000fe2000001ff00 */
[----:B------:R-:W-:Y:S01]  /*0040*/  ULDC.64 UR6, c[0x0][0x208] ;  /* 0x0000820000067ab9 */ /* 0x000fe20000000a00 */
[----:B------:R-:W3:Y:S01]  /*0050*/  S2R R2, SR_TID.X ;  /* 0x0000000000027919 */ /* 0x000ee20000002100 */
[----:B------:R-:W4:Y:S04]  /*0060*/  S2R R52, SR_CTAID.X ;  /* 0x0000000000347919 */ /* 0x000f280000002500 */
[----:B------:R-:W5:Y:S01]  /*0070*/  LDC.64 R78, c[0x0][0x250] ;  /* 0x00009400ff4e7b82 */ /* 0x000f620000000a00 */
[----:B------:R-:W-:-:S02]  /*0080*/  CS2R R8, SRZ ;  /* 0x0000000000087805 */ /* 0x000fc4000001ff00 */
[----:B------:R-:W-:Y:S01]  /*0090*/  CS2R R10, SRZ ;  /* 0x00000000000a7805 */ /* 0x000fe2000001ff00 */
[----:B------:R-:W-:-:S04]  /*00a0*/  IMAD.MOV.U32 R55, RZ, RZ, 0x3e800000 ;  /* 0x3e800000ff377424 */ /* 0x000fc800078e00ff */
[----:B------:R-:W2:Y:S01]  /*00b0*/  LDC.64 R64, c[0x0][0x278] ;  /* 0x00009e00ff407b82 */ /* 0x000ea20000000a00 */
[----:B------:R-:W-:Y:S01]  /*00c0*/  IMAD.MOV.U32 R122, RZ, RZ, 0x3e800000 ;  /* 0x3e800000ff7a7424 */ /* 0x000fe200078e00ff */
[----:B------:R-:W-:Y:S02]  /*00d0*/  CS2R R20, SRZ ;  /* 0x0000000000147805 */ /* 0x000fe4000001ff00 */
[----:B------:R-:W-:-:S04]  /*00e0*/  CS2R R22, SRZ ;  /* 0x0000000000167805 */ /* 0x000fc8000001ff00 */
[----:B------:R-:W5:Y:S01]  /*00f0*/  LDC.64 R30, c[0x0][0x290] ;  /* 0x0000a400ff1e7b82 */ /* 0x000f620000000a00 */
[----:B-1----:R-:W-:-:S07]  /*0100*/  IMAD.SHL.U32 R51, R0, 0x40, RZ ;  /* 0x0000004000337824 */ /* 0x002fce00078e00ff */
[----:B------:R-:W1:Y:S01]  /*0110*/  LDC.64 R28, c[0x0][0x298] ;  /* 0x0000a600ff1c7b82 */ /* 0x000e620000000a00 */
[C---:B---3--:R-:W-:Y:S01]  /*0120*/  IMAD.SHL.U32 R14, R2.reuse, 0x10, RZ ;  /* 0x00000010020e7824 */ /* 0x048fe200078e00ff */
[----:B------:R-:W-:Y:S01]  /*0130*/  SHF.R.U32.HI R15, RZ, 0x2, R2 ;  /* 0x00000002ff0f7819 */ /* 0x000fe20000011602 */
[----:B------:R-:W-:Y:S02]  /*0140*/  IMAD.SHL.U32 R4, R2, 0x10, RZ ;  /* 0x0000001002047824 */ /* 0x000fe400078e00ff */
[----:B----4-:R-:W-:Y:S01]  /*0150*/  IMAD.SHL.U32 R52, R52, 0x40, RZ ;  /* 0x0000004034347824 */ /* 0x010fe200078e00ff */
[----:B------:R-:W-:Y:S02]  /*0160*/  LOP3.LUT R14, R51, 0x30, R14, 0xf8, !PT ;  /* 0x00000030330e7812 */ /* 0x000fe400078ef80e */
[----:B------:R-:W3:Y:S01]  /*0170*/  LDC.64 R34, c[0x0][0x2a8] ;  /* 0x0000aa00ff227b82 */ /* 0x000ee20000000a00 */
[----:B------:R-:W-:Y:S02]  /*0180*/  LOP3.LUT R4, R51, 0x30, R4, 0xf8, !PT ;  /* 0x0000003033047812 */ /* 0x000fe400078ef804 */
[----:B------:R-:W-:-:S02]  /*0190*/  SHF.R.S32.HI R3, RZ, 0x1f, R14 ;  /* 0x0000001fff037819 */ /* 0x000fc4000001140e */
[----:B------:R-:W-:Y:S02]  /*01a0*/  SGXT.U32 R15, R15, 0x6 ;  /* 0x000000060f0f781a */ /* 0x000fe40000000000 */
[C---:B------:R-:W-:Y:S01]  /*01b0*/  LEA.HI R24, R3.reuse, R4, RZ, 0x9 ;  /* 0x0000000403187211 */ /* 0x040fe200078f48ff */
[----:B------:R-:W4:Y:S01]  /*01c0*/  LDC.64 R32, c[0x0][0x2b0] ;  /* 0x0000ac00ff207b82 */ /* 0x000f220000000a00 */
[----:B------:R-:W-:Y:S02]  /*01d0*/  LOP3.LUT R56, R52, R15, RZ, 0xfc, !PT ;  /* 0x0000000f34387212 */ /* 0x000fe400078efcff */
[----:B------:R-:W-:Y:S02]  /*01e0*/  LOP3.LUT R53, R24, 0xfffffe00, RZ, 0xc0, !PT ;  /* 0xfffffe0018357812 */ /* 0x000fe400078ec0ff */
[----:B------:R-:W-:Y:S02]  /*01f0*/  LEA.HI R18, R3, R14, RZ, 0x9 ;  /* 0x0000000e03127211 */ /* 0x000fe400078f48ff */
[----:B------:R-:W-:Y:S01]  /*0200*/  ISETP.GE.AND P0, PT, R56, 0x400, PT ;  /* 0x000004003800780c */ /* 0x000fe20003f06270 */
[----:B------:R-:W-:Y:S01]  /*0210*/  IMAD.IADD R53, R4, 0x1, -R53 ;  /* 0x0000000104357824 */ /* 0x000fe200078e0a35 */
[----:B------:R-:W-:-:S02]  /*0220*/  LOP3.LUT R63, R18, 0xfffffe00, RZ, 0xc0, !PT ;  /* 0xfffffe00123f7812 */ /* 0x000fc400078ec0ff */
[----:B------:R-:W-:Y:S02]  /*0230*/  CS2R R4, SRZ ;  /* 0x0000000000047805 */ /* 0x000fe4000001ff00 */
[----:B------:R-:W-:Y:S01]  /*0240*/  CS2R R44, SRZ ;  /* 0x00000000002c7805 */ /* 0x000fe2000001ff00 */
[C---:B--2---:R-:W-:Y:S01]  /*0250*/  IMAD.WIDE R12, R53.reuse, 0x4, R88 ;  /* 0x00000004350c7825 */ /* 0x044fe200078e0258 */
[----:B------:R-:W-:Y:S02]  /*0260*/  ISETP.GT.AND P3, PT, R53, 0x1bf, !P0 ;  /* 0x000001bf3500780c */ /* 0x000fe40004764270 */
[----:B------:R-:W-:Y:S02]  /*0270*/  CS2R R46, SRZ ;  /* 0x00000000002e7805 */ /* 0x000fe4000001ff00 */
[----:B------:R-:W-:Y:S01]  /*0280*/  CS2R R26, SRZ ;  /* 0x00000000001a7805 */ /* 0x000fe2000001ff00 */
[----:B------:R-:W-:Y:S01]  /*0290*/  IMAD.IADD R63, R14, 0x1, -R63 ;  /* 0x000000010e3f7824 */ /* 0x000fe200078e0a3f */
[----:B------:R-:W-:-:S02]  /*02a0*/  CS2R R80, SRZ ;  /* 0x0000000000507805 */ /* 0x000fc4000001ff00 */
[----:B------:R-:W-:Y:S02]  /*02b0*/  CS2R R82, SRZ ;  /* 0x0000000000527805 */ /* 0x000fe4000001ff00 */
[----:B------:R-:W-:Y:S01]  /*02c0*/  CS2R R72, SRZ ;  /* 0x0000000000487805 */ /* 0x000fe2000001ff00 */
[C---:B------:R-:W-:Y:S01]  /*02d0*/  VIADD R54, R63.reuse, 0xffffff80 ;  /* 0xffffff803f367836 */ /* 0x040fe20000000000 */
[----:B------:R-:W-:Y:S01]  /*02e0*/  CS2R R74, SRZ ;  /* 0x00000000004a7805 */ /* 0x000fe2000001ff00 */
[----:B------:R-:W2:Y:S03]  /*02f0*/  LDC.64 R66, c[0x0][0x280] ;  /* 0x0000a000ff427b82 */ /* 0x000ea60000000a00 */
[----:B------:R-:W-:Y:S01]  /*0300*/  ISETP.GE.U32.AND P0, PT, R54, 0x100, PT ;  /* 0x000001003600780c */ /* 0x000fe20003f06070 */
[----:B------:R1:W2:Y:S01]  /*0310*/  @P3 LDG.E.EL.128 R4, desc[UR6][R12.64+-0x700] ;  /* 0xfff900060c043981 */ /* 0x0002a2000c2e1d00 */
[----:B-----5:R-:W-:-:S02]  /*0320*/  IMAD.WIDE R2, R63, 0x4, R78 ;  /* 0x000000043f027825 */ /* 0x020fc400078e024e */
[----:B------:R-:W-:Y:S01]  /*0330*/  ISETP.LT.AND P0, PT, R56, 0x400, !P0 ;  /* 0x000004003800780c */ /* 0x000fe20004701270 */
[----:B------:R-:W5:-:S12]  /*0340*/  LDC.64 R38, c[0x0][0x288] ;  /* 0x0000a200ff267b82 */ /* 0x000f580000000a00 */
[----:B------:R3:W4:Y:S01]  /*0350*/  @P0 LDG.E.EL.128 R8, desc[UR6][R2.64+-0x200] ;  /* 0xfffe000602080981 */ /* 0x000722000c2e1d00 */
[----:B------:R-:W-:Y:S02]  /*0360*/  LOP3.LUT R106, R63, 0xffffffc0, RZ, 0xc0, !PT ;  /* 0xffffffc03f6a7812 */ /* 0x000fe400078ec0ff */
[----:B01----:R-:W-:Y:S02]  /*0370*/  P2R R13, PR, RZ, 0x8 ;  /* 0x00000008ff0d7803 */ /* 0x003fe40000000000 */
[----:B------:R-:W-:Y:S01]  /*0380*/  ISETP.NE.AND P6, PT, R106, 0x180, PT ;  /* 0x000001806a00780c */ /* 0x000fe20003fc5270 */
[----:B---3--:R-:W-:Y:S01]  /*0390*/  IMAD.WIDE R2, R53, 0x4, R64 ;  /* 0x0000000435027825 */ /* 0x008fe200078e0240 */
[----:B--2---:R-:W-:Y:S02]  /*03a0*/  SEL R6, R6, RZ, P3 ;  /* 0x000000ff06067207 */ /* 0x004fe40001800000 */
[----:B------:R-:W-:-:S03]  /*03b0*/  SEL R16, R7, RZ, P3 ;  /* 0x000000ff07107207 */ /* 0x000fc60001800000 */
[----:B------:R-:W-:Y:S02]  /*03c0*/  FADD R7, R6, 9.9999997473787516356e-06 ;  /* 0x3727c5ac06077421 */ /* 0x000fe40000000000 */
[----:B------:R-:W-:Y:S02]  /*03d0*/  FADD R12, R16, 9.9999997473787516356e-06 ;  /* 0x3727c5ac100c7421 */ /* 0x000fe40000000000 */
[----:B------:R-:W0:Y:S01]  /*03e0*/  MUFU.SQRT R57, R7 ;  /* 0x0000000700397308 */ /* 0x000e220000002000 */
[----:B----4-:R-:W-:-:S07]  /*03f0*/  SEL R6, R11, RZ, P0 ;  /* 0x000000ff0b067207 */ /* 0x010fce0000000000 */
[----:B------:R-:W1:Y:S01]  /*0400*/  MUFU.SQRT R16, R12 ;  /* 0x0000000c00107308 */ /* 0x000e620000002000 */
[----:B------:R-:W-:Y:S01]  /*0410*/  FADD R6, R6, 9.9999997473787516356e-06 ;  /* 0x3727c5ac06067421 */ /* 0x000fe20000000000 */
[----:B0-----:R-:W-:-:S06]  /*0420*/  FSETP.GT.AND P4, PT, R57, 8.50705917302346158658e+37, PT ;  /* 0x7e8000003900780b */ /* 0x001fcc0003f84000 */
[----:B------:R-:W0:Y:S01]  /*0430*/  MUFU.SQRT R11, R6 ;  /* 0x00000006000b7308 */ /* 0x000e220000002000 */
[----:B------:R-:W-:Y:S02]  /*0440*/  FSETP.GEU.AND P1, PT, R57, 1.175494350822287508e-38, PT ;  /* 0x008000003900780b */ /* 0x000fe40003f2e000 */
[C---:B------:R-:W-:Y:S02]  /*0450*/  FSEL R68, R55.reuse, 1, P4 ;  /* 0x3f80000037447808 */ /* 0x040fe40002000000 */
[C---:B-1----:R-:W-:Y:S02]  /*0460*/  FSETP.GT.AND P2, PT, R16.reuse, 8.50705917302346158658e+37, PT ;  /* 0x7e8000001000780b */ /* 0x042fe40003f44000 */
[----:B------:R-:W-:Y:S02]  /*0470*/  FSETP.GEU.AND P5, PT, R16, 1.175494350822287508e-38, PT ;  /* 0x008000001000780b */ /* 0x000fe40003fae000 */
[----:B------:R-:W-:Y:S01]  /*0480*/  FSEL R17, R55, 1, P2 ;  /* 0x3f80000037117808 */ /* 0x000fe20001000000 */
[----:B------:R-:W-:Y:S01]  /*0490*/  @P4 FMUL R57, R57, 0.25 ;  /* 0x3e80000039394820 */ /* 0x000fe20000400000 */
[----:B0-----:R-:W-:-:S04]  /*04a0*/  FSETP.GT.AND P4, PT, R11, 8.50705917302346158658e+37, PT ;  /* 0x7e8000000b00780b */ /* 0x001fc80003f84000 */
[----:B------:R-:W-:-:S03]  /*04b0*/  FSEL R62, R122, 1, P4 ;  /* 0x3f8000007a3e7808 */ /* 0x000fc60002000000 */
[----:B------:R-:W-:Y:S01]  /*04c0*/  @P2 FMUL R16, R16, 0.25 ;  /* 0x3e80000010102820 */ /* 0x000fe20000400000 */
[----:B------:R-:W-:-:S05]  /*04d0*/  FSETP.GEU.AND P2, PT, R11, 1.175494350822287508e-38, PT ;  /* 0x008000000b00780b */ /* 0x000fca0003f4e000 */
[----:B------:R-:W-:Y:S01]  /*04e0*/  @P4 FMUL R11, R11, 0.25 ;  /* 0x3e8000000b0b4820 */ /* 0x000fe20000400000 */
[----:B------:R-:W-:-:S13]  /*04f0*/  ISETP.LT.AND P4, PT, R56, 0x400, !P6 ;  /* 0x000004003800780c */ /* 0x000fda0007781270 */
[----:B------:R0:W2:Y:S01]  /*0500*/  @P4 LDG.E.EL.128 R20, desc[UR6][R2.64+-0x600] ;  /* 0xfffa000602144981 */ /* 0x0000a2000c2e1d00 */
[----:B------:R-:W-:Y:S01]  /*0510*/  LOP3.LUT R15, R52, R15, RZ, 0xfc, !PT ;  /* 0x0000000f340f7212 */ /* 0x000fe200078efcff */
[----:B------:R-:W-:Y:S01]  /*0520*/  @!P5 FMUL R16, R16, 16777216 ;  /* 0x4b8000001010d820 */ /* 0x000fe20000400000 */
[----:B------:R-:W-:Y:S01]  /*0530*/  SHF.R.S32.HI R24, RZ, 0x9, R24 ;  /* 0x00000009ff187819 */ /* 0x000fe20000011418 */
[----:B------:R-:W-:Y:S01]  /*0540*/  @!P5 FMUL R17, R17, 16777216 ;  /* 0x4b8000001111d820 */ /* 0x000fe20000400000 */
[----:B------:R-:W-:Y:S01]  /*0550*/  @!P2 FMUL R11, R11, 16777216 ;  /* 0x4b8000000b0ba820 */ /* 0x000fe20000400000 */
[----:B------:R-:W-:Y:S02]  /*0560*/  @!P2 FMUL R62, R62, 16777216 ;  /* 0x4b8000003e3ea820 */ /* 0x000fe40000400000 */
[----:B------:R-:W-:Y:S01]  /*0570*/  IMAD R15, R24, 0x400, R15 ;  /* 0x00000400180f7824 */ /* 0x000fe200078e020f */
[----:B------:R-:W-:-:S03]  /*0580*/  CS2R R24, SRZ ;  /* 0x0000000000187805 */ /* 0x000fc6000001ff00 */
[----:B------:R-:W-:-:S04]  /*0590*/  IMAD.SHL.U32 R118, R15, 0x40, RZ ;  /* 0x000000400f767824 */ /* 0x000fc800078e00ff */
[----:B0-----:R-:W-:-:S04]  /*05a0*/  IMAD.IADD R3, R63, 0x1, R118 ;  /* 0x000000013f037824 */ /* 0x001fc800078e0276 */
[----:B------:R-:W-:-:S04]  /*05b0*/  VIADD R3, R3, 0xfffffe40 ;  /* 0xfffffe4003037836 */ /* 0x000fc80000000000 */
[----:B------:R-:W-:Y:S01]  /*05c0*/  IMAD.WIDE R2, R3, 0x4, R30 ;  /* 0x0000000403027825 */ /* 0x000fe200078e021e */
[----:B--2---:R-:W-:-:S05]  /*05d0*/  SEL R6, R23, RZ, P4 ;  /* 0x000000ff17067207 */ /* 0x004fca0002000000 */
[----:B------:R-:W-:-:S04]  /*05e0*/  FADD R6, R6, 9.9999997473787516356e-06 ;  /* 0x3727c5ac06067421 */ /* 0x000fc80000000000 */
[----:B------:R0:W1:Y:S02]  /*05f0*/  MUFU.SQRT R19, R6 ;  /* 0x0000000600137308 */ /* 0x0000640000002000 */
[----:B0-----:R-:W-:Y:S01]  /*0600*/  IMAD.WIDE R6, R53, 0x4, R28 ;  /* 0x0000000435067825 */ /* 0x001fe200078e021c */
[C---:B-1----:R-:W-:Y:S02]  /*0610*/  FSETP.GT.AND P3, PT, R19.reuse, 8.50705917302346158658e+37, PT ;  /* 0x7e8000001300780b */ /* 0x042fe40003f64000 */
[----:B------:R-:W-:Y:S02]  /*0620*/  FSETP.GEU.AND P6, PT, R19, 1.175494350822287508e-38, PT ;  /* 0x008000001300780b */ /* 0x000fe40003fce000 */
[----:B------:R-:W-:-:S09]  /*0630*/  FSEL R40, R55, 1, P3 ;  /* 0x3f80000037287808 */ /* 0x000fd20001800000 */
[----:B------:R-:W-:Y:S01]  /*0640*/  @P3 FMUL R19, R19, 0.25 ;  /* 0x3e80000013133820 */ /* 0x000fe20000400000 */
[----:B------:R-:W-:Y:S01]  /*0650*/  ISETP.NE.AND P3, PT, R13, RZ, PT ;  /* 0x000000ff0d00720c */ /* 0x000fe20003f65270 */
[----:B------:R-:W0:Y:S01]  /*0660*/  MUFU.RCP R16, R16 ;  /* 0x0000001000107308 */ /* 0x000e220000001000 */
[----:B------:R-:W-:Y:S02]  /*0670*/  CS2R R84, SRZ ;  /* 0x0000000000547805 */ /* 0x000fe4000001ff00 */
[----:B------:R-:W-:Y:S02]  /*0680*/  CS2R R86, SRZ ;  /* 0x0000000000567805 */ /* 0x000fe4000001ff00 */
[----:B------:R-:W-:Y:S02]  /*0690*/  CS2R R92, SRZ ;  /* 0x00000000005c7805 */ /* 0x000fe4000001ff00 */
[----:B------:R-:W-:Y:S02]  /*06a0*/  CS2R R94, SRZ ;  /* 0x00000000005e7805 */ /* 0x000fe4000001ff00 */
[----:B------:R-:W-:-:S02]  /*06b0*/  CS2R R112, SRZ ;  /* 0x0000000000707805 */ /* 0x000fc4000001ff00 */
[----:B------:R-:W-:Y:S02]  /*06c0*/  CS2R R114, SRZ ;  /* 0x0000000000727805 */ /* 0x000fe4000001ff00 */
[----:B------:R-:W-:Y:S02]  /*06d0*/  CS2R R108, SRZ ;  /* 0x00000000006c7805 */ /* 0x000fe4000001ff00 */
[----:B------:R-:W-:Y:S01]  /*06e0*/  CS2R R110, SRZ ;  /* 0x00000000006e7805 */ /* 0x000fe2000001ff00 */
[----:B------:R-:W-:Y:S01]  /*06f0*/  @!P6 FMUL R19, R19, 16777216 ;  /* 0x4b8000001313e820 */ /* 0x000fe20000400000 */
[----:B------:R-:W-:Y:S01]  /*0700*/  @!P6 FMUL R40, R40, 16777216 ;  /* 0x4b8000002828e820 */ /* 0x000fe20000400000 */
[----:B------:R1:W2:Y:S04]  /*0710*/  @P3 LDG.E.EL.128 R44, desc[UR6][R2.64] ;  /* 0x00000006022c3981 */ /* 0x0002a8000c2e1d00 */
[----:B------:R-:W3:Y:S01]  /*0720*/  @P3 LDG.E.EL.128 R24, desc[UR6][R6.64+-0x700] ;  /* 0xfff9000606183981 */ /* 0x000ee2000c2e1d00 */
[----:B------:R-:W-:-:S04]  /*0730*/  IMAD.WIDE R12, R53, 0x4, R34 ;  /* 0x00000004350c7825 */ /* 0x000fc800078e0222 */
[----:B-1----:R-:W-:Y:S01]  /*0740*/  IMAD.WIDE R2, R53, 0x4, R32 ;  /* 0x0000000435027825 */ /* 0x002fe200078e0220 */
[----:B------:R1:W4:Y:S04]  /*0750*/  @P3 LDG.E.EL.128 R80, desc[UR6][R12.64+-0x700] ;  /* 0xfff900060c503981 */ /* 0x000328000c2e1d00 */
[----:B------:R5:W4:Y:S01]  /*0760*/  @P3 LDG.E.EL.128 R72, desc[UR6][R2.64+-0x700] ;  /* 0xfff9000602483981 */ /* 0x000b22000c2e1d00 */
[----:B0-----:R-:W-:Y:S01]  /*0770*/  FMUL R17, R16, R17 ;  /* 0x0000001110117220 */ /* 0x001fe20000400000 */
[----:B-1----:R-:W0:Y:S01]  /*0780*/  LDC.64 R12, c[0x0][0x268] ;  /* 0x00009a00ff0c7b82 */ /* 0x002e220000000a00 */
[----:B-----5:R-:W-:-:S05]  /*0790*/  SHF.R.S32.HI R3, RZ, 0x9, R18 ;  /* 0x00000009ff037819 */ /* 0x020fca0000011412 */
[----:B------:R-:W-:-:S04]  /*07a0*/  IMAD R58, R3, 0x400, R56 ;  /* 0x00000400033a7824 */ /* 0x000fc800078e0238 */
[----:B------:R-:W-:-:S04]  /*07b0*/  IMAD.SHL.U32 R18, R58, 0x40, RZ ;  /* 0x000000403a127824 */ /* 0x000fc800078e00ff */
[----:B------:R-:W-:-:S04]  /*07c0*/  IMAD.IADD R2, R63, 0x1, R18 ;  /* 0x000000013f027824 */ /* 0x000fc800078e0212 */
[----:B------:R-:W-:-:S04]  /*07d0*/  VIADD R3, R2, 0xfffffe80 ;  /* 0xfffffe8002037836 */ /* 0x000fc80000000000 */
[----:B0-----:R-:W-:-:S05]  /*07e0*/  IMAD.WIDE R2, R3, 0x4, R12 ;  /* 0x0000000403027825 */ /* 0x001fca00078e020c */
[----:B------:R0:W5:Y:S02]  /*07f0*/  @P4 LDG.E.EL.128 R84, desc[UR6][R2.64] ;  /* 0x0000000602544981 */ /* 0x000164000c2e1d00 */
[----:B0-----:R-:W-:-:S05]  /*0800*/  IMAD.WIDE R2, R53, 0x4, R38 ;  /* 0x0000000435027825 */ /* 0x001fca00078e0226 */
[----:B------:R0:W5:Y:S01]  /*0810*/  @P4 LDG.E.EL.128 R108, desc[UR6][R2.64+-0x600] ;  /* 0xfffa0006026c4981 */ /* 0x000162000c2e1d00 */
[----:B--2---:R-:W-:Y:S01]  /*0820*/  SEL R6, R47, RZ, P3 ;  /* 0x000000ff2f067207 */ /* 0x004fe20001800000 */
[----:B------:R-:W1:Y:S01]  /*0830*/  MUFU.RCP R19, R19 ;  /* 0x0000001300137308 */ /* 0x000e620000001000 */
[----:B0-----:R-:W0:Y:S01]  /*0840*/  LDC.64 R2, c[0x0][0x258] ;  /* 0x00009600ff027b82 */ /* 0x001e220000000a00 */
[----:B---3--:R-:W-:-:S05]  /*0850*/  SEL R27, R27, RZ, P3 ;  /* 0x000000ff1b1b7207 */ /* 0x008fca0001800000 */
[----:B------:R-:W-:Y:S01]  /*0860*/  FADD R6, R6, -R27 ;  /* 0x8000001b06067221 */ /* 0x000fe20000000000 */
[----:B----4-:R-:W-:-:S03]  /*0870*/  SEL R83, R83, RZ, P3 ;  /* 0x000000ff53537207 */ /* 0x010fc60001800000 */
[----:B------:R-:W-:Y:S02]  /*0880*/  FMUL R6, R17, R6 ;  /* 0x0000000611067220 */ /* 0x000fe40000400000 */
[----:B------:R-:W2:Y:S01]  /*0890*/  LDC.64 R16, c[0x0][0x270] ;  /* 0x00009c00ff107b82 */ /* 0x000ea20000000a00 */
[----:B------:R-:W-:-:S05]  /*08a0*/  SEL R36, R75, RZ, P3 ;  /* 0x000000ff4b247207 */ /* 0x000fca0001800000 */
[----:B------:R-:W-:-:S05]  /*08b0*/  FFMA R6, R83, R6, R36 ;  /* 0x0000000653067223 */ /* 0x000fca0000000024 */
[----:B------:R-:W-:-:S04]  /*08c0*/  FSETP.GEU.AND P2, PT, R6, RZ, PT ;  /* 0x000000ff0600720b */ /* 0x000fc80003f4e000 */
[----:B------:R-:W-:Y:S01]  /*08d0*/  FSEL R23, R6, RZ, P2 ;  /* 0x000000ff06177208 */ /* 0x000fe20001000000 */
[----:B------:R-:W-:-:S05]  /*08e0*/  IMAD.WIDE R36, R53, 0x4, R66 ;  /* 0x0000000435247825 */ /* 0x000fca00078e0242 */
[----:B------:R3:W4:Y:S01]  /*08f0*/  @P4 LDG.E.EL.128 R112, desc[UR6][R36.64+-0x600] ;  /* 0xfffa000624704981 */ /* 0x000722000c2e1d00 */
[----:B--2---:R-:W-:-:S05]  /*0900*/  IMAD.WIDE R6, R63, 0x4, R16 ;  /* 0x000000043f067825 */ /* 0x004fca00078e0210 */
[----:B------:R5:W2:Y:S01]  /*0910*/  @P4 LDG.E.EL.128 R92, desc[UR6][R6.64+-0x600] ;  /* 0xfffa0006065c4981 */ /* 0x000aa2000c2e1d00 */
[----:B---3--:R-:W3:Y:S01]  /*0920*/  LDC.64 R36, c[0x0][0x248] ;  /* 0x00009200ff247b82 */ /* 0x008ee20000000a00 */
[----:B-----5:R-:W-:Y:S01]  /*0930*/  SEL R6, R87, RZ, P4 ;  /* 0x000000ff57067207 */ /* 0x020fe20002000000 */
[----:B-1----:R-:W-:Y:S01]  /*0940*/  FMUL R7, R19, R40 ;  /* 0x0000002813077220 */ /* 0x002fe20000400000 */
[----:B------:R-:W-:Y:S01]  /*0950*/  SEL R40, R111, RZ, P4 ;  /* 0x000000ff6f287207 */ /* 0x000fe20002000000 */
[----:B------:R-:W-:Y:S01]  /*0960*/  IMAD.SHL.U32 R70, R58, 0x100, RZ ;  /* 0x000001003a467824 */ /* 0x000fe200078e00ff */
[----:B------:R-:W-:-:S03]  /*0970*/  CS2R R100, SRZ ;  /* 0x0000000000647805 */ /* 0x000fc6000001ff00 */
[----:B------:R-:W-:Y:S01]  /*0980*/  IMAD.IADD R43, R54, 0x1, R70 ;  /* 0x00000001362b7824 */ /* 0x000fe200078e0246 */
[----:B------:R-:W-:Y:S02]  /*0990*/  CS2R R102, SRZ ;  /* 0x0000000000667805 */ /* 0x000fe4000001ff00 */
[----:B------:R-:W-:Y:S02]  /*09a0*/  CS2R R96, SRZ ;  /* 0x0000000000607805 */ /* 0x000fe4000001ff00 */
[----:B------:R-:W-:Y:S01]  /*09b0*/  CS2R R98, SRZ ;  /* 0x0000000000627805 */ /* 0x000fe2000001ff00 */
[C---:B---3--:R-:W-:Y:S01]  /*09c0*/  IMAD.WIDE R48, R63.reuse, 0x4, R36 ;  /* 0x000000043f307825 */ /* 0x048fe200078e0224 */
[----:B------:R-:W-:Y:S02]  /*09d0*/  CS2R R128, SRZ ;  /* 0x0000000000807805 */ /* 0x000fe4000001ff00 */
[----:B------:R-:W-:Y:S02]  /*09e0*/  CS2R R130, SRZ ;  /* 0x0000000000827805 */ /* 0x000fe4000001ff00 */
[----:B------:R-:W-:Y:S01]  /*09f0*/  CS2R R124, SRZ ;  /* 0x00000000007c7805 */ /* 0x000fe2000001ff00 */
[----:B------:R-:W3:Y:S01]  /*0a00*/  @P0 LDG.E.EL.128 R96, desc[UR6][R48.64+-0x200] ;  /* 0xfffe000630600981 */ /* 0x000ee2000c2e1d00 */
[----:B------:R-:W-:Y:S01]  /*0a10*/  CS2R R126, SRZ ;  /* 0x00000000007e7805 */ /* 0x000fe2000001ff00 */
[----:B0-----:R-:W-:-:S05]  /*0a20*/  IMAD.WIDE R60, R63, 0x4, R2 ;  /* 0x000000043f3c7825 */ /* 0x001fca00078e0202 */
[----:B------:R-:W5:Y:S01]  /*0a30*/  @P0 LDG.E.EL.128 R128, desc[UR6][R60.64+-0x200] ;  /* 0xfffe00063c800981 */ /* 0x000f62000c2e1d00 */
[----:B----4-:R-:W-:Y:S02]  /*0a40*/  SEL R115, R115, RZ, P4 ;  /* 0x000000ff73737207 */ /* 0x010fe40002000000 */
[----:B--2---:R-:W-:-:S05]  /*0a50*/  SEL R95, R95, RZ, P4 ;  /* 0x000000ff5f5f7207 */ /* 0x004fca0002000000 */
[----:B------:R-:W-:-:S04]  /*0a60*/  FADD R6, R6, -R95 ;  /* 0x8000005f06067221 */ /* 0x000fc80000000000 */
[----:B------:R-:W-:-:S04]  /*0a70*/  FMUL R6, R7, R6 ;  /* 0x0000000607067220 */ /* 0x000fc80000400000 */
[----:B------:R-:W-:Y:S02]  /*0a80*/  FFMA R6, R115, R6, R40 ;  /* 0x0000000673067223 */ /* 0x000fe40000000028 */
[----:B------:R-:W0:Y:S03]  /*0a90*/  LDC.64 R40, c[0x0][0x240] ;  /* 0x00009000ff287b82 */ /* 0x000e260000000a00 */
[----:B------:R-:W-:-:S04]  /*0aa0*/  FSETP.GEU.AND P2, PT, R6, RZ, PT ;  /* 0x000000ff0600720b */ /* 0x000fc80003f4e000 */
[----:B------:R-:W-:Y:S02]  /*0ab0*/  FSEL R50, R6, RZ, P2 ;  /* 0x000000ff06327208 */ /* 0x000fe40001000000 */
[----:B------:R-:W1:Y:S01]  /*0ac0*/  LDC.64 R6, c[0x0][0x260] ;  /* 0x00009800ff067b82 */ /* 0x000e620000000a00 */
[----:B0-----:R-:W-:-:S05]  /*0ad0*/  IMAD.WIDE R42, R43, 0x4, R40 ;  /* 0x000000042b2a7825 */ /* 0x001fca00078e0228 */
[----:B------:R1:W2:Y:S02]  /*0ae0*/  @P0 LDG.E.EL.128 R100, desc[UR6][R42.64] ;  /* 0x000000062a640981 */ /* 0x0002a4000c2e1d00 */
[----:B-1----:R-:W-:-:S05]  /*0af0*/  IMAD.WIDE R42, R63, 0x4, R6 ;  /* 0x000000043f2a7825 */ /* 0x002fca00078e0206 */
[----:B------:R-:W4:Y:S01]  /*0b00*/  @P0 LDG.E.EL.128 R124, desc[UR6][R42.64+-0x200] ;  /* 0xfffe00062a7c0981 */ /* 0x000f22000c2e1d00 */
[----:B------:R-:W0:Y:S01]  /*0b10*/  MUFU.RCP R11, R11 ;  /* 0x0000000b000b7308 */ /* 0x000e220000001000 */
[----:B---3--:R-:W-:Y:S02]  /*0b20*/  SEL R48, R99, RZ, P0 ;  /* 0x000000ff63307207 */ /* 0x008fe40000000000 */
[----:B------:R-:W-:Y:S02]  /*0b30*/  ISETP.NE.AND P2, PT, R106, 0x180, PT ;  /* 0x000001806a00780c */ /* 0x000fe40003f45270 */
[----:B------:R-:W-:Y:S02]  /*0b40*/  ISETP.GE.U32.AND P5, PT, R54, 0x100, PT ;  /* 0x000001003600780c */ /* 0x000fe40003fa6070 */
[----:B------:R-:W-:Y:S01]  /*0b50*/  SEL R10, R10, RZ, P0 ;  /* 0x000000ff0a0a7207 */ /* 0x000fe20000000000 */
[----:B0-----:R-:W-:Y:S01]  /*0b60*/  FMUL R62, R11, R62 ;  /* 0x0000003e0b3e7220 */ /* 0x001fe20000400000 */
[----:B------:R-:W-:-:S03]  /*0b70*/  ISETP.GT.AND P6, PT, R53, 0x1bf, PT ;  /* 0x000001bf3500780c */ /* 0x000fc60003fc4270 */
[----:B------:R-:W-:-:S04]  /*0b80*/  FADD R10, R10, 9.9999997473787516356e-06 ;  /* 0x3727c5ac0a0a7421 */ /* 0x000fc80000000000 */
[----:B------:R-:W-:Y:S01]  /*0b90*/  @P2 FSEL R50, R23, RZ, P6 ;  /* 0x000000ff17322208 */ /* 0x000fe20003000000 */
[----:B------:R-:W-:Y:S01]  /*0ba0*/  MUFU.SQRT R11, R10 ;  /* 0x0000000a000b7308 */ /* 0x000fe20000002000 */
[----:B------:R-:W-:-:S07]  /*0bb0*/  @!P1 FMUL R57, R57, 16777216 ;  /* 0x4b80000039399820 */ /* 0x000fce0000400000 */
[----:B------:R-:W0:Y:S01]  /*0bc0*/  MUFU.RCP R57, R57 ;  /* 0x0000003900397308 */ /* 0x000e220000001000 */
[----:B------:R-:W-:Y:S01]  /*0bd0*/  SEL R26, R26, RZ, P3 ;  /* 0x000000ff1a1a7207 */ /* 0x000fe20001800000 */
[----:B------:R-:W-:Y:S01]  /*0be0*/  @!P1 FMUL R68, R68, 16777216 ;  /* 0x4b80000044449820 */ /* 0x000fe20000400000 */
[----:B------:R-:W-:Y:S02]  /*0bf0*/  SEL R82, R82, RZ, P3 ;  /* 0x000000ff52527207 */ /* 0x000fe40001800000 */
[----:B------:R-:W-:Y:S01]  /*0c00*/  SEL R23, R74, RZ, P3 ;  /* 0x000000ff4a177207 */ /* 0x000fe20001800000 */
[----:B0-----:R-:W-:Y:S01]  /*0c10*/  FMUL R68, R57, R68 ;  /* 0x0000004439447220 */ /* 0x001fe20000400000 */
[----:B------:R-:W-:Y:S02]  /*0c20*/  SEL R94, R94, RZ, P4 ;  /* 0x000000ff5e5e7207 */ /* 0x000fe40002000000 */
[----:B------:R-:W-:Y:S02]  /*0c30*/  SEL R114, R114, RZ, P4 ;  /* 0x000000ff72727207 */ /* 0x000fe40002000000 */
[----:B------:R-:W-:-:S02]  /*0c40*/  SEL R5, R5, RZ, P3 ;  /* 0x000000ff05057207 */ /* 0x000fc40001800000 */
[----:B------:R-:W-:Y:S02]  /*0c50*/  SEL R73, R73, RZ, P3 ;  /* 0x000000ff49497207 */ /* 0x000fe40001800000 */
[----:B------:R-:W-:Y:S02]  /*0c60*/  SEL R109, R109, RZ, P4 ;  /* 0x000000ff6d6d7207 */ /* 0x000fe40002000000 */
[----:B------:R-:W-:Y:S02]  /*0c70*/  SEL R4, R4, RZ, P3 ;  /* 0x000000ff04047207 */ /* 0x000fe40001800000 */
[----:B--2---:R-:W-:-:S05]  /*0c80*/  SEL R15, R103, RZ, P0 ;  /* 0x000000ff670f7207 */ /* 0x004fca0000000000 */
[----:B------:R-:W-:Y:S01]  /*0c90*/  FADD R15, R15, -R48 ;  /* 0x800000300f0f7221 */ /* 0x000fe20000000000 */
[----:B-----5:R-:W-:-:S03]  /*0ca0*/  SEL R48, R131, RZ, P0 ;  /* 0x000000ff83307207 */ /* 0x020fc60000000000 */
[----:B------:R-:W-:Y:S01]  /*0cb0*/  FMUL R15, R62, R15 ;  /* 0x0000000f3e0f7220 */ /* 0x000fe20000400000 */
[----:B----4-:R-:W-:-:S05]  /*0cc0*/  SEL R127, R127, RZ, P0 ;  /* 0x000000ff7f7f7207 */ /* 0x010fca0000000000 */
[----:B------:R-:W-:-:S05]  /*0cd0*/  FFMA R15, R48, R15, R127 ;  /* 0x0000000f300f7223 */ /* 0x000fca000000007f */
[----:B------:R-:W-:-:S04]  /*0ce0*/  FSETP.GEU.AND P2, PT, R15, RZ, PT ;  /* 0x000000ff0f00720b */ /* 0x000fc80003f4e000 */
[----:B------:R-:W-:Y:S02]  /*0cf0*/  @!P5 FSEL R50, R15, RZ, P2 ;  /* 0x000000ff0f32d208 */ /* 0x000fe40001000000 */
[----:B------:R-:W-:-:S05]  /*0d00*/  SEL R15, R22, RZ, P4 ;  /* 0x000000ff160f7207 */ /* 0x000fca0002000000 */
[----:B------:R-:W-:Y:S01]  /*0d10*/  FADD R15, R15, 9.9999997473787516356e-06 ;  /* 0x3727c5ac0f0f7421 */ /* 0x000fe20000000000 */
[----:B------:R-:W-:-:S03]  /*0d20*/  FSETP.GT.AND P5, PT, R11, 8.50705917302346158658e+37, PT ;  /* 0x7e8000000b00780b */ /* 0x000fc60003fa4000 */
[----:B------:R-:W0:Y:S01]  /*0d30*/  MUFU.SQRT R19, R15 ;  /* 0x0000000f00137308 */ /* 0x000e220000002000 */
[----:B------:R-:W-:Y:S02]  /*0d40*/  FSETP.GEU.AND P2, PT, R11, 1.175494350822287508e-38, PT ;  /* 0x008000000b00780b */ /* 0x000fe40003f4e000 */
[----:B------:R-:W-:-:S07]  /*0d50*/  FSEL R42, R122, 1, P5 ;  /* 0x3f8000007a2a7808 */ /* 0x000fce0002800000 */
[----:B------:R-:W-:Y:S01]  /*0d60*/  @P5 FMUL R11, R11, 0.25 ;  /* 0x3e8000000b0b5820 */ /* 0x000fe20000400000 */
[C---:B0-----:R-:W-:Y:S02]  /*0d70*/  FSETP.GT.AND P5, PT, R19.reuse, 8.50705917302346158658e+37, PT ;  /* 0x7e8000001300780b */ /* 0x041fe40003fa4000 */
[----:B------:R-:W-:Y:S02]  /*0d80*/  FSETP.GEU.AND P6, PT, R19, 1.175494350822287508e-38, PT ;  /* 0x008000001300780b */ /* 0x000fe40003fce000 */
[----:B------:R-:W-:-:S05]  /*0d90*/  SEL R15, R46, RZ, P3 ;  /* 0x000000ff2e0f7207 */ /* 0x000fca0001800000 */
[----:B------:R-:W-:-:S04]  /*0da0*/  FADD R15, R15, -R26 ;  /* 0x8000001a0f0f7221 */ /* 0x000fc80000000000 */
[----:B------:R-:W-:Y:S01]  /*0db0*/  @P5 FMUL R19, R19, 0.25 ;  /* 0x3e80000013135820 */ /* 0x000fe20000400000 */
[----:B------:R-:W-:-:S03]  /*0dc0*/  FMUL R15, R68, R15 ;  /* 0x0000000f440f7220 */ /* 0x000fc60000400000 */
[----:B------:R-:W-:Y:S01]  /*0dd0*/  @!P6 FMUL R19, R19, 16777216 ;  /* 0x4b8000001313e820 */ /* 0x000fe20000400000 */
[----:B------:R-:W-:-:S05]  /*0de0*/  FFMA R15, R82, R15, R23 ;  /* 0x0000000f520f7223 */ /* 0x000fca0000000017 */
[----:B------:R-:W0:Y:S01]  /*0df0*/  MUFU.RCP R19, R19 ;  /* 0x0000001300137308 */ /* 0x000e220000001000 */
[----:B------:R-:W-:Y:S02]  /*0e00*/  FSETP.GEU.AND P1, PT, R15, RZ, PT ;  /* 0x000000ff0f00720b */ /* 0x000fe40003f2e000 */
[----:B------:R-:W-:Y:S02]  /*0e10*/  FSEL R10, R55, 1, P5 ;  /* 0x3f800000370a7808 */ /* 0x000fe40002800000 */
[----:B------:R-:W-:Y:S02]  /*0e20*/  FSEL R22, R15, RZ, P1 ;  /* 0x000000ff0f167208 */ /* 0x000fe40000800000 */
[----:B------:R-:W-:Y:S01]  /*0e30*/  SEL R15, R86, RZ, P4 ;  /* 0x000000ff560f7207 */ /* 0x000fe20002000000 */
[----:B------:R-:W-:Y:S01]  /*0e40*/  @!P6 FMUL R10, R10, 16777216 ;  /* 0x4b8000000a0ae820 */ /* 0x000fe20000400000 */
[----:B------:R-:W-:-:S03]  /*0e50*/  @!P2 FMUL R11, R11, 16777216 ;  /* 0x4b8000000b0ba820 */ /* 0x000fc60000400000 */
[----:B------:R-:W-:Y:S01]  /*0e60*/  FADD R15, R15, -R94 ;  /* 0x8000005e0f0f7221 */ /* 0x000fe20000000000 */
[----:B0-----:R-:W-:Y:S01]  /*0e70*/  FMUL R10, R19, R10 ;  /* 0x0000000a130a7220 */ /* 0x001fe20000400000 */
[----:B------:R-:W-:-:S03]  /*0e80*/  SEL R23, R110, RZ, P4 ;  /* 0x000000ff6e177207 */ /* 0x000fc60002000000 */
[----:B------:R-:W-:Y:S01]  /*0e90*/  FMUL R15, R10, R15 ;  /* 0x0000000f0a0f7220 */ /* 0x000fe20000400000 */
[----:B------:R-:W0:Y:S03]  /*0ea0*/  MUFU.RCP R11, R11 ;  /* 0x0000000b000b7308 */ /* 0x000e260000001000 */
[----:B------:R-:W-:-:S05]  /*0eb0*/  FFMA R15, R114, R15, R23 ;  /* 0x0000000f720f7223 */ /* 0x000fca0000000017 */
[C---:B------:R-:W-:Y:S01]  /*0ec0*/  FSETP.GEU.AND P1, PT, R15.reuse, RZ, PT ;  /* 0x000000ff0f00720b */ /* 0x040fe20003f2e000 */
[----:B------:R-:W-:Y:S01]  /*0ed0*/  @!P2 FMUL R42, R42, 16777216 ;  /* 0x4b8000002a2aa820 */ /* 0x000fe20000400000 */
[----:B------:R-:W-:Y:S02]  /*0ee0*/  SEL R10, R102, RZ, P0 ;  /* 0x000000ff660a7207 */ /* 0x000fe40000000000 */
[----:B------:R-:W-:Y:S01]  /*0ef0*/  FSEL R49, R15, RZ, P1 ;  /* 0x000000ff0f317208 */ /* 0x000fe20000800000 */
[----:B------:R-:W1:Y:S01]  /*0f00*/  LDC.64 R102, c[0x0][0x228] ;  /* 0x00008a00ff667b82 */ /* 0x000e620000000a00 */
[----:B------:R-:W-:Y:S01]  /*0f10*/  SEL R15, R98, RZ, P0 ;  /* 0x000000ff620f7207 */ /* 0x000fe20000000000 */
[----:B0-----:R-:W-:Y:S01]  /*0f20*/  FMUL R19, R11, R42 ;  /* 0x0000002a0b137220 */ /* 0x001fe20000400000 */
[----:B------:R-:W-:-:S03]  /*0f30*/  SEL R126, R126, RZ, P0 ;  /* 0x000000ff7e7e7207 */ /* 0x000fc60000000000 */
[----:B------:R-:W-:Y:S01]  /*0f40*/  FADD R10, R10, -R15 ;  /* 0x8000000f0a0a7221 */ /* 0x000fe20000000000 */
[----:B------:R-:W-:Y:S02]  /*0f50*/  SEL R15, R130, RZ, P0 ;  /* 0x000000ff820f7207 */ /* 0x000fe40000000000 */
[----:B------:R-:W-:Y:S01]  /*0f60*/  ISETP.NE.AND P6, PT, R106, 0x180, PT ;  /* 0x000001806a00780c */ /* 0x000fe20003fc5270 */
[----:B------:R-:W-:Y:S01]  /*0f70*/  FMUL R10, R19, R10 ;  /* 0x0000000a130a7220 */ /* 0x000fe20000400000 */
[----:B------:R-:W-:-:S03]  /*0f80*/  ISETP.GE.U32.AND P5, PT, R54, 0x100, PT ;  /* 0x000001003600780c */ /* 0x000fc60003fa6070 */
[----:B------:R-:W-:Y:S01]  /*0f90*/  FFMA R10, R15, R10, R126 ;  /* 0x0000000a0f0a7223 */ /* 0x000fe2000000007e */
[----:B------:R-:W-:-:S04]  /*0fa0*/  ISETP.GT.AND P2, PT, R53, 0x1bf, PT ;  /* 0x000001bf3500780c */ /* 0x000fc80003f44270 */
[----:B------:R-:W-:-:S03]  /*0fb0*/  FSETP.GEU.AND P1, PT, R10, RZ, PT ;  /* 0x000000ff0a00720b */ /* 0x000fc60003f2e000 */
[----:B------:R-:W-:Y:S02]  /*0fc0*/  @P6 FSEL R49, R22, RZ, P2 ;  /* 0x000000ff16316208 */ /* 0x000fe40001000000 */
[----:B------:R-:W-:Y:S01]  /*0fd0*/  @!P5 FSEL R49, R10, RZ, P1 ;  /* 0x000000ff0a31d208 */ /* 0x000fe20000800000 */
[----:B------:R-:W-:Y:S01]  /*0fe0*/  FADD R10, R5, 9.9999997473787516356e-06 ;  /* 0x3727c5ac050a7421 */ /* 0x000fe20000000000 */
[----:B------:R-:W-:-:S03]  /*0ff0*/  SEL R5, R9, RZ, P0 ;  /* 0x000000ff09057207 */ /* 0x000fc60000000000 */
[----:B------:R-:W0:Y:S02]  /*1000*/  MUFU.SQRT R19, R10 ;  /* 0x0000000a00137308 */ /* 0x000e240000002000 */
[----:B------:R-:W-:Y:S01]  /*1010*/  FADD R5, R5, 9.9999997473787516356e-06 ;  /* 0x3727c5ac05057421 */ /* 0x000fe20000000000 */
[----:B------:R-:W-:-:S05]  /*1020*/  SEL R11, R21, RZ, P4 ;  /* 0x000000ff150b7207 */ /* 0x000fca0002000000 */
[----:B------:R-:W2:Y:S01]  /*1030*/  MUFU.SQRT R9, R5 ;  /* 0x0000000500097308 */ /* 0x000ea20000002000 */
[----:B------:R-:W-:Y:S01]  /*1040*/  FADD R11, R11, 9.9999997473787516356e-06 ;  /* 0x3727c5ac0b0b7421 */ /* 0x000fe20000000000 */
[C---:B0-----:R-:W-:Y:S02]  /*1050*/  FSETP.GT.AND P2, PT, R19.reuse, 8.50705917302346158658e+37, PT ;  /* 0x7e8000001300780b */ /* 0x041fe40003f44000 */
[----:B------:R-:W-:-:S04]  /*1060*/  FSETP.GEU.AND P1, PT, R19, 1.175494350822287508e-38, PT ;  /* 0x008000001300780b */ /* 0x000fc80003f2e000 */
[----:B------:R-:W0:Y:S01]  /*1070*/  MUFU.SQRT R15, R11 ;  /* 0x0000000b000f7308 */ /* 0x000e220000002000 */
[----:B--2---:R-:W-:-:S06]  /*1080*/  FSETP.GT.AND P5, PT, R9, 8.50705917302346158658e+37, PT ;  /* 0x7e8000000900780b */ /* 0x004fcc0003fa4000 */
[----:B------:R-:W-:Y:S01]  /*1090*/  @P2 FMUL R19, R19, 0.25 ;  /* 0x3e80000013132820 */ /* 0x000fe20000400000 */
[----:B------:R-:W-:-:S03]  /*10a0*/  FSEL R26, R55, 1, P2 ;  /* 0x3f800000371a7808 */ /* 0x000fc60001000000 */
[----:B------:R-:W-:Y:S01]  /*10b0*/  @!P1 FMUL R19, R19, 16777216 ;  /* 0x4b80000013139820 */ /* 0x000fe20000400000 */
[C---:B------:R-:W-:Y:S02]  /*10c0*/  FSETP.GEU.AND P2, PT, R9.reuse, 1.175494350822287508e-38, PT ;  /* 0x008000000900780b */ /* 0x040fe40003f4e000 */
[----:B------:R-:W-:Y:S01]  /*10d0*/  FSEL R10, R122, 1, P5 ;  /* 0x3f8000007a0a7808 */ /* 0x000fe20002800000 */
[----:B------:R-:W-:Y:S01]  /*10e0*/  @P5 FMUL R9, R9, 0.25 ;  /* 0x3e80000009095820 */ /* 0x000fe20000400000 */
[C---:B0-----:R-:W-:Y:S01]  /*10f0*/  FSETP.GT.AND P5, PT, R15.reuse, 8.50705917302346158658e+37, PT ;  /* 0x7e8000000f00780b */ /* 0x041fe20003fa4000 */
[----:B------:R-:W0:Y:S01]  /*1100*/  MUFU.RCP R19, R19 ;  /* 0x0000001300137308 */ /* 0x000e220000001000 */
[----:B------:R-:W-:Y:S01]  /*1110*/  FSETP.GEU.AND P6, PT, R15, 1.175494350822287508e-38, PT ;  /* 0x008000000f00780b */ /* 0x000fe20003fce000 */
[----:B------:R-:W-:Y:S01]  /*1120*/  @!P1 FMUL R26, R26, 16777216 ;  /* 0x4b8000001a1a9820 */ /* 0x000fe20000400000 */
[----:B------:R-:W-:Y:S02]  /*1130*/  SEL R42, R25, RZ, P3 ;  /* 0x000000ff192a7207 */ /* 0x000fe40001800000 */
[----:B------:R-:W-:-:S05]  /*1140*/  SEL R5, R45, RZ, P3 ;  /* 0x000000ff2d057207 */ /* 0x000fca0001800000 */
[----:B------:R-:W-:Y:S02]  /*1150*/  FADD R5, R5, -R42 ;  /* 0x8000002a05057221 */ /* 0x000fe40000000000 */
[----:B------:R-:W-:Y:S01]  /*1160*/  @P5 FMUL R15, R15, 0.25 ;  /* 0x3e8000000f0f5820 */ /* 0x000fe20000400000 */
[----:B0-----:R-:W-:-:S03]  /*1170*/  FMUL R26, R19, R26 ;  /* 0x0000001a131a7220 */ /* 0x001fc60000400000 */
[----:B------:R-:W-:Y:S01]  /*1180*/  @!P6 FMUL R15, R15, 16777216 ;  /* 0x4b8000000f0fe820 */ /* 0x000fe20000400000 */
[----:B------:R-:W-:Y:S01]  /*1190*/  SEL R42, R81, RZ, P3 ;  /* 0x000000ff512a7207 */ /* 0x000fe20001800000 */
[----:B------:R-:W-:-:S04]  /*11a0*/  FMUL R5, R26, R5 ;  /* 0x000000051a057220 */ /* 0x000fc80000400000 */
[----:B------:R-:W0:Y:S01]  /*11b0*/  MUFU.RCP R15, R15 ;  /* 0x0000000f000f7308 */ /* 0x000e220000001000 */
[----:B------:R-:W-:Y:S01]  /*11c0*/  FFMA R5, R42, R5, R73 ;  /* 0x000000052a057223 */ /* 0x000fe20000000049 */
[----:B------:R-:W-:Y:S01]  /*11d0*/  FSEL R22, R55, 1, P5 ;  /* 0x3f80000037167808 */ /* 0x000fe20002800000 */
[----:B------:R-:W-:Y:S01]  /*11e0*/  @!P2 FMUL R9, R9, 16777216 ;  /* 0x4b8000000909a820 */ /* 0x000fe20000400000 */
[----:B------:R-:W-:Y:S01]  /*11f0*/  SEL R26, R93, RZ, P4 ;  /* 0x000000ff5d1a7207 */ /* 0x000fe20002000000 */
[----:B------:R-:W-:Y:S01]  /*1200*/  @!P2 FMUL R10, R10, 16777216 ;  /* 0x4b8000000a0aa820 */ /* 0x000fe20000400000 */
[----:B------:R-:W-:Y:S01]  /*1210*/  FSETP.GEU.AND P1, PT, R5, RZ, PT ;  /* 0x000000ff0500720b */ /* 0x000fe20003f2e000 */
[----:B------:R-:W-:Y:S01]  /*1220*/  @!P6 FMUL R22, R22, 16777216 ;  /* 0x4b8000001616e820 */ /* 0x000fe20000400000 */
[----:B------:R-:W-:Y:S02]  /*1230*/  SEL R125, R125, RZ, P0 ;  /* 0x000000ff7d7d7207 */ /* 0x000fe40000000000 */
[----:B------:R-:W-:-:S02]  /*1240*/  SEL R72, R72, RZ, P3 ;  /* 0x000000ff48487207 */ /* 0x000fc40001800000 */
[----:B------:R-:W-:Y:S02]  /*1250*/  SEL R108, R108, RZ, P4 ;  /* 0x000000ff6c6c7207 */ /* 0x000fe40002000000 */
[----:B------:R-:W-:Y:S02]  /*1260*/  SEL R124, R124, RZ, P0 ;  /* 0x000000ff7c7c7207 */ /* 0x000fe40000000000 */
[----:B------:R-:W-:Y:S02]  /*1270*/  CS2R R86, SRZ ;  /* 0x0000000000567805 */ /* 0x000fe4000001ff00 */
[----:B------:R-:W-:Y:S01]  /*1280*/  FSEL R11, R5, RZ, P1 ;  /* 0x000000ff050b7208 */ /* 0x000fe20000800000 */
[----:B------:R-:W2:Y:S01]  /*1290*/  LDC.64 R42, c[0x0][0x218] ;  /* 0x00008600ff2a7b82 */ /* 0x000ea20000000a00 */
[----:B------:R-:W-:Y:S01]  /*12a0*/  SEL R5, R85, RZ, P4 ;  /* 0x000000ff55057207 */ /* 0x000fe20002000000 */
[----:B0-----:R-:W-:-:S04]  /*12b0*/  FMUL R22, R15, R22 ;  /* 0x000000160f167220 */ /* 0x001fc80000400000 */
[----:B------:R-:W-:Y:S01]  /*12c0*/  FADD R5, R5, -R26 ;  /* 0x8000001a05057221 */ /* 0x000fe20000000000 */
[----:B------:R-:W-:-:S03]  /*12d0*/  SEL R26, R113, RZ, P4 ;  /* 0x000000ff711a7207 */ /* 0x000fc60002000000 */
[----:B------:R-:W-:Y:S01]  /*12e0*/  FMUL R5, R22, R5 ;  /* 0x0000000516057220 */ /* 0x000fe20000400000 */
[----:B------:R-:W0:Y:S03]  /*12f0*/  MUFU.RCP R9, R9 ;  /* 0x0000000900097308 */ /* 0x000e260000001000 */
[----:B------:R-:W-:-:S05]  /*1300*/  FFMA R5, R26, R5, R109 ;  /* 0x000000051a057223 */ /* 0x000fca000000006d */
[----:B------:R-:W-:Y:S02]  /*1310*/  FSETP.GEU.AND P1, PT, R5, RZ, PT ;  /* 0x000000ff0500720b */ /* 0x000fe40003f2e000 */
[----:B------:R-:W-:Y:S02]  /*1320*/  SEL R22, R97, RZ, P0 ;  /* 0x000000ff61167207 */ /* 0x000fe40000000000 */
[----:B------:R-:W-:Y:S02]  /*1330*/  FSEL R48, R5, RZ, P1 ;  /* 0x000000ff05307208 */ /* 0x000fe40000800000 */
[----:B------:R-:W-:Y:S01]  /*1340*/  SEL R5, R101, RZ, P0 ;  /* 0x000000ff65057207 */ /* 0x000fe20000000000 */
[----:B0-----:R-:W-:Y:S01]  /*1350*/  FMUL R10, R9, R10 ;  /* 0x0000000a090a7220 */ /* 0x001fe20000400000 */
[----:B------:R-:W-:-:S03]  /*1360*/  ISETP.NE.AND P6, PT, R106, 0x180, PT ;  /* 0x000001806a00780c */ /* 0x000fc60003fc5270 */
[----:B------:R-:W-:Y:S01]  /*1370*/  FADD R5, R5, -R22 ;  /* 0x8000001605057221 */ /* 0x000fe20000000000 */
[----:B------:R-:W-:Y:S01]  /*1380*/  SEL R22, R129, RZ, P0 ;  /* 0x000000ff81167207 */ /* 0x000fe20000000000 */
[----:B------:R-:W-:Y:S01]  /*1390*/  FADD R9, R4, 9.9999997473787516356e-06 ;  /* 0x3727c5ac04097421 */ /* 0x000fe20000000000 */
[----:B------:R-:W-:Y:S01]  /*13a0*/  ISETP.GE.U32.AND P5, PT, R54, 0x100, PT ;  /* 0x000001003600780c */ /* 0x000fe20003fa6070 */
[----:B------:R-:W-:Y:S01]  /*13b0*/  FMUL R5, R10, R5 ;  /* 0x000000050a057220 */ /* 0x000fe20000400000 */
[----:B------:R-:W-:Y:S01]  /*13c0*/  SEL R4, R8, RZ, P0 ;  /* 0x000000ff08047207 */ /* 0x000fe20000000000 */
[----:B------:R0:W3:Y:S02]  /*13d0*/  MUFU.SQRT R15, R9 ;  /* 0x00000009000f7308 */ /* 0x0000e40000002000 */
[----:B------:R-:W-:Y:S01]  /*13e0*/  FFMA R5, R22, R5, R125 ;  /* 0x0000000516057223 */ /* 0x000fe2000000007d */
[----:B------:R-:W-:Y:S01]  /*13f0*/  ISETP.GT.AND P2, PT, R53, 0x1bf, PT ;  /* 0x000001bf3500780c */ /* 0x000fe20003f44270 */
[----:B------:R-:W-:-:S03]  /*1400*/  FADD R4, R4, 9.9999997473787516356e-06 ;  /* 0x3727c5ac04047421 */ /* 0x000fc60000000000 */
[----:B------:R-:W-:Y:S02]  /*1410*/  FSETP.GEU.AND P1, PT, R5, RZ, PT ;  /* 0x000000ff0500720b */ /* 0x000fe40003f2e000 */
[----:B------:R-:W-:Y:S02]  /*1420*/  @P6 FSEL R48, R11, RZ, P2 ;  /* 0x000000ff0b306208 */ /* 0x000fe40001000000 */
[----:B------:R-:W-:Y:S02]  /*1430*/  @!P5 FSEL R48, R5, RZ, P1 ;  /* 0x000000ff0530d208 */ /* 0x000fe40000800000 */
[----:B------:R-:W4:Y:S01]  /*1440*/  MUFU.SQRT R5, R4 ;  /* 0x0000000400057308 */ /* 0x000f220000002000 */
[----:B0-----:R-:W-:Y:S02]  /*1450*/  SEL R9, R20, RZ, P4 ;  /* 0x000000ff14097207 */ /* 0x001fe40002000000 */
[C---:B---3--:R-:W-:Y:S02]  /*1460*/  FSETP.GT.AND P2, PT, R15.reuse, 8.50705917302346158658e+37, PT ;  /* 0x7e8000000f00780b */ /* 0x048fe40003f44000 */
[----:B------:R-:W-:Y:S01]  /*1470*/  FSETP.GEU.AND P1, PT, R15, 1.175494350822287508e-38, PT ;  /* 0x008000000f00780b */ /* 0x000fe20003f2e000 */
[----:B------:R-:W-:-:S04]  /*1480*/  FADD R9, R9, 9.9999997473787516356e-06 ;  /* 0x3727c5ac09097421 */ /* 0x000fc80000000000 */
[----:B------:R-:W0:Y:S01]  /*1490*/  MUFU.SQRT R10, R9 ;  /* 0x00000009000a7308 */ /* 0x000e220000002000 */
[----:B----4-:R-:W-:-:S05]  /*14a0*/  FSETP.GT.AND P5, PT, R5, 8.50705917302346158658e+37, PT ;  /* 0x7e8000000500780b */ /* 0x010fca0003fa4000 */
[----:B------:R-:W-:Y:S01]  /*14b0*/  @P2 FMUL R15, R15, 0.25 ;  /* 0x3e8000000f0f2820 */ /* 0x000fe20000400000 */
[----:B------:R-:W-:-:S03]  /*14c0*/  FSEL R22, R55, 1, P2 ;  /* 0x3f80000037167808 */ /* 0x000fc60001000000 */
[----:B------:R-:W-:Y:S01]  /*14d0*/  @!P1 FMUL R15, R15, 16777216 ;  /* 0x4b8000000f0f9820 */ /* 0x000fe20000400000 */
[----:B------:R-:W-:Y:S02]  /*14e0*/  FSETP.GEU.AND P2, PT, R5, 1.175494350822287508e-38, PT ;  /* 0x008000000500780b */ /* 0x000fe40003f4e000 */
[----:B------:R-:W-:-:S03]  /*14f0*/  FSEL R8, R122, 1, P5 ;  /* 0x3f8000007a087808 */ /* 0x000fc60002800000 */
[----:B------:R-:W3:Y:S01]  /*1500*/  MUFU.RCP R15, R15 ;  /* 0x0000000f000f7308 */ /* 0x000ee20000001000 */
[----:B------:R-:W-:Y:S01]  /*1510*/  @P5 FMUL R5, R5, 0.25 ;  /* 0x3e80000005055820 */ /* 0x000fe20000400000 */
[C---:B0-----:R-:W-:Y:S02]  /*1520*/  FSETP.GT.AND P5, PT, R10.reuse, 8.50705917302346158658e+37, PT ;  /* 0x7e8000000a00780b */ /* 0x041fe40003fa4000 */
[----:B------:R-:W-:Y:S02]  /*1530*/  FSETP.GEU.AND P6, PT, R10, 1.175494350822287508e-38, PT ;  /* 0x008000000a00780b */ /* 0x000fe40003fce000 */
[----:B------:R-:W-:Y:S02]  /*1540*/  SEL R4, R44, RZ, P3 ;  /* 0x000000ff2c047207 */ /* 0x000fe40001800000 */
[----:B------:R-:W-:Y:S01]  /*1550*/  SEL R9, R24, RZ, P3 ;  /* 0x000000ff18097207 */ /* 0x000fe20001800000 */
[----:B------:R-:W-:-:S04]  /*1560*/  @!P1 FMUL R22, R22, 16777216 ;  /* 0x4b80000016169820 */ /* 0x000fc80000400000 */
[----:B------:R-:W-:Y:S02]  /*1570*/  FADD R4, R4, -R9 ;  /* 0x8000000904047221 */ /* 0x000fe40000000000 */
[----:B------:R-:W-:Y:S01]  /*1580*/  @P5 FMUL R10, R10, 0.25 ;  /* 0x3e8000000a0a5820 */ /* 0x000fe20000400000 */
[----:B---3--:R-:W-:Y:S01]  /*1590*/  FMUL R9, R15, R22 ;  /* 0x000000160f097220 */ /* 0x008fe20000400000 */
[----:B------:R-:W-:Y:S02]  /*15a0*/  SEL R19, R80, RZ, P3 ;  /* 0x000000ff50137207 */ /* 0x000fe40001800000 */
[----:B------:R-:W-:Y:S01]  /*15b0*/  @!P6 FMUL R10, R10, 16777216 ;  /* 0x4b8000000a0ae820 */ /* 0x000fe20000400000 */
[----:B------:R-:W-:-:S04]  /*15c0*/  FMUL R4, R9, R4 ;  /* 0x0000000409047220 */ /* 0x000fc80000400000 */
[----:B------:R-:W-:Y:S01]  /*15d0*/  FFMA R4, R19, R4, R72 ;  /* 0x0000000413047223 */ /* 0x000fe20000000048 */
[----:B------:R-:W0:Y:S01]  /*15e0*/  MUFU.RCP R10, R10 ;  /* 0x0000000a000a7308 */ /* 0x000e220000001000 */
[----:B------:R-:W-:-:S03]  /*15f0*/  FSEL R11, R55, 1, P5 ;  /* 0x3f800000370b7808 */ /* 0x000fc60002800000 */
[----:B------:R-:W-:Y:S02]  /*1600*/  FSETP.GEU.AND P1, PT, R4, RZ, PT ;  /* 0x000000ff0400720b */ /* 0x000fe40003f2e000 */
[----:B------:R-:W-:Y:S02]  /*1610*/  SEL R15, R92, RZ, P4 ;  /* 0x000000ff5c0f7207 */ /* 0x000fe40002000000 */
[----:B------:R-:W-:Y:S01]  /*1620*/  FSEL R9, R4, RZ, P1 ;  /* 0x000000ff04097208 */ /* 0x000fe20000800000 */
[----:B------:R-:W-:Y:S01]  /*1630*/  @!P6 FMUL R11, R11, 16777216 ;  /* 0x4b8000000b0be820 */ /* 0x000fe20000400000 */
[----:B------:R-:W-:Y:S01]  /*1640*/  SEL R4, R84, RZ, P4 ;  /* 0x000000ff54047207 */ /* 0x000fe20002000000 */
[----:B------:R-:W-:-:S04]  /*1650*/  @!P2 FMUL R5, R5, 16777216 ;  /* 0x4b8000000505a820 */ /* 0x000fc80000400000 */
[----:B------:R-:W-:Y:S01]  /*1660*/  FADD R4, R4, -R15 ;  /* 0x8000000f04047221 */ /* 0x000fe20000000000 */
[----:B0-----:R-:W-:Y:S01]  /*1670*/  FMUL R11, R10, R11 ;  /* 0x0000000b0a0b7220 */ /* 0x001fe20000400000 */
[----:B------:R-:W-:-:S03]  /*1680*/  SEL R15, R112, RZ, P4 ;  /* 0x000000ff700f7207 */ /* 0x000fc60002000000 */
[----:B------:R-:W-:Y:S01]  /*1690*/  FMUL R4, R11, R4 ;  /* 0x000000040b047220 */ /* 0x000fe20000400000 */
[----:B------:R-:W0:Y:S03]  /*16a0*/  MUFU.RCP R5, R5 ;  /* 0x0000000500057308 */ /* 0x000e260000001000 */
[----:B------:R-:W-:-:S05]  /*16b0*/  FFMA R4, R15, R4, R108 ;  /* 0x000000040f047223 */ /* 0x000fca000000006c */
[----:B------:R-:W-:Y:S01]  /*16c0*/  FSETP.GEU.AND P1, PT, R4, RZ, PT ;  /* 0x000000ff0400720b */ /* 0x000fe20003f2e000 */
[----:B------:R-:W-:Y:S01]  /*16d0*/  @!P2 FMUL R8, R8, 16777216 ;  /* 0x4b8000000808a820 */ /* 0x000fe20000400000 */
[----:B------:R-:W-:Y:S02]  /*16e0*/  SEL R11, R96, RZ, P0 ;  /* 0x000000ff600b7207 */ /* 0x000fe40000000000 */
[----:B------:R-:W-:Y:S02]  /*16f0*/  FSEL R47, R4, RZ, P1 ;  /* 0x000000ff042f7208 */ /* 0x000fe40000800000 */
[----:B------:R-:W-:Y:S01]  /*1700*/  SEL R4, R100, RZ, P0 ;  /* 0x000000ff64047207 */ /* 0x000fe20000000000 */
[----:B0-----:R-:W-:Y:S01]  /*1710*/  FMUL R15, R5, R8 ;  /* 0x00000008050f7220 */ /* 0x001fe20000400000 */
[----:B------:R-:W-:-:S03]  /*1720*/  ISETP.NE.AND P6, PT, R106, 0x180, PT ;  /* 0x000001806a00780c */ /* 0x000fc60003fc5270 */
[----:B------:R-:W-:Y:S01]  /*1730*/  FADD R4, R4, -R11 ;  /* 0x8000000b04047221 */ /* 0x000fe20000000000 */
[----:B------:R-:W-:Y:S02]  /*1740*/  SEL R11, R128, RZ, P0 ;  /* 0x000000ff800b7207 */ /* 0x000fe40000000000 */
[----:B------:R-:W-:Y:S01]  /*1750*/  ISETP.GE.U32.AND P5, PT, R54, 0x100, PT ;  /* 0x000001003600780c */ /* 0x000fe20003fa6070 */
[----:B------:R-:W-:-:S04]  /*1760*/  FMUL R4, R15, R4 ;  /* 0x000000040f047220 */ /* 0x000fc80000400000 */
[----:B------:R-:W-:Y:S01]  /*1770*/  FFMA R4, R11, R4, R124 ;  /* 0x000000040b047223 */ /* 0x000fe2000000007c */
[----:B------:R-:W-:Y:S02]  /*1780*/  ISETP.GT.AND P2, PT, R53, 0x1bf, PT ;  /* 0x000001bf3500780c */ /* 0x000fe40003f44270 */
[----:B------:R-:W-:Y:S01]  /*1790*/  CS2R R84, SRZ ;  /* 0x0000000000547805 */ /* 0x000fe2000001ff00 */
[----:B------:R-:W0:Y:S01]  /*17a0*/  LDC.64 R10, c[0x0][0x220] ;  /* 0x00008800ff0a7b82 */ /* 0x000e220000000a00 */
[C---:B------:R-:W-:Y:S02]  /*17b0*/  FSETP.GEU.AND P1, PT, R4.reuse, RZ, PT ;  /* 0x000000ff0400720b */ /* 0x040fe40003f2e000 */
[----:B------:R-:W-:Y:S02]  /*17c0*/  @P6 FSEL R47, R9, RZ, P2 ;  /* 0x000000ff092f6208 */ /* 0x000fe40001000000 */
[----:B------:R-:W-:Y:S02]  /*17d0*/  @!P5 FSEL R47, R4, RZ, P1 ;  /* 0x000000ff042fd208 */ /* 0x000fe40000800000 */
[----:B------:R-:W-:-:S04]  /*17e0*/  ISETP.GE.AND P5, PT, R56, 0x400, PT ;  /* 0x000004003800780c */ /* 0x000fc80003fa6270 */
[C---:B------:R-:W-:Y:S01]  /*17f0*/  ISETP.LT.AND P1, PT, R63.reuse, 0x80, !P5 ;  /* 0x000000803f00780c */ /* 0x040fe20006f21270 */
[----:B-1----:R-:W-:-:S12]  /*1800*/  IMAD.WIDE R4, R63, 0x4, R102 ;  /* 0x000000043f047825 */ /* 0x002fd800078e0266 */
[----:B------:R1:W3:Y:S01]  /*1810*/  @P1 LDG.E.EL.128 R84, desc[UR6][R4.64] ;  /* 0x0000000604541981 */ /* 0x0002e2000c2e1d00 */
[----:B------:R-:W-:Y:S01]  /*1820*/  IMAD.SHL.U32 R76, R58, 0x80, RZ ;  /* 0x000000803a4c7824 */ /* 0x000fe200078e00ff */
[----:B-1----:R-:W1:Y:S03]  /*1830*/  LDC.64 R4, c[0x0][0x238] ;  /* 0x00008e00ff047b82 */ /* 0x002e660000000a00 */
[----:B------:R-:W-:Y:S01]  /*1840*/  IMAD.IADD R45, R63, 0x1, R76 ;  /* 0x000000013f2d7824 */ /* 0x000fe200078e024c */
[----:B------:R-:W-:Y:S02]  /*1850*/  CS2R R24, SRZ ;  /* 0x0000000000187805 */ /* 0x000fe4000001ff00 */
[----:B------:R-:W-:Y:S02]  /*1860*/  CS2R R26, SRZ ;  /* 0x00000000001a7805 */ /* 0x000fe4000001ff00 */
[----:B------:R-:W-:-:S02]  /*1870*/  CS2R R20, SRZ ;  /* 0x0000000000147805 */ /* 0x000fc4000001ff00 */
[----:B------:R-:W-:Y:S01]  /*1880*/  CS2R R22, SRZ ;  /* 0x0000000000167805 */ /* 0x000fe2000001ff00 */
[----:B--2---:R-:W-:-:S04]  /*1890*/  IMAD.WIDE R44, R45, 0x4, R42 ;  /* 0x000000042d2c7825 */ /* 0x004fc800078e022a */
[C---:B0-----:R-:W-:Y:S01]  /*18a0*/  IMAD.WIDE R60, R63.reuse, 0x4, R10 ;  /* 0x000000043f3c7825 */ /* 0x041fe200078e020a */
[----:B------:R1:W2:Y:S01]  /*18b0*/  @P1 LDG.E.EL.128 R24, desc[UR6][R44.64] ;  /* 0x000000062c181981 */ /* 0x0002a2000c2e1d00 */
[----:B------:R-:W-:Y:S02]  /*18c0*/  CS2R R80, SRZ ;  /* 0x0000000000507805 */ /* 0x000fe4000001ff00 */
[----:B------:R-:W-:Y:S01]  /*18d0*/  CS2R R82, SRZ ;  /* 0x0000000000527805 */ /* 0x000fe2000001ff00 */
[----:B------:R-:W4:Y:S01]  /*18e0*/  @P1 LDG.E.EL.128 R20, desc[UR6][R60.64] ;  /* 0x000000063c141981 */ /* 0x000f22000c2e1d00 */
[----:B------:R-:W-:Y:S02]  /*18f0*/  CS2R R72, SRZ ;  /* 0x0000000000487805 */ /* 0x000fe4000001ff00 */
[----:B------:R-:W-:Y:S01]  /*1900*/  CS2R R74, SRZ ;  /* 0x00000000004a7805 */ /* 0x000fe2000001ff00 */
[----:B-1----:R-:W-:-:S05]  /*1910*/  IMAD.WIDE R44, R63, 0x4, R4 ;  /* 0x000000043f2c7825 */ /* 0x002fca00078e0204 */
[----:B------:R-:W5:Y:S01]  /*1920*/  @P1 LDG.E.EL.128 R72, desc[UR6][R44.64] ;  /* 0x000000062c481981 */ /* 0x000f62000c2e1d00 */
[----:B---3--:R-:W-:-:S05]  /*1930*/  SEL R8, R84, RZ, P1 ;  /* 0x000000ff54087207 */ /* 0x008fca0000800000 */
[----:B------:R-:W-:-:S04]  /*1940*/  FADD R8, R8, 9.9999997473787516356e-06 ;  /* 0x3727c5ac08087421 */ /* 0x000fc80000000000 */
[----:B------:R0:W1:Y:S02]  /*1950*/  MUFU.SQRT R19, R8 ;  /* 0x0000000800137308 */ /* 0x0000640000002000 */
[----:B0-----:R-:W0:Y:S02]  /*1960*/  LDC.64 R8, c[0x0][0x230] ;  /* 0x00008c00ff087b82 */ /* 0x001e240000000a00 */
[----:B0-----:R-:W-:-:S05]  /*1970*/  IMAD.WIDE R68, R63, 0x4, R8 ;  /* 0x000000043f447825 */ /* 0x001fca00078e0208 */
[----:B------:R-:W3:Y:S01]  /*1980*/  @P1 LDG.E.EL.128 R80, desc[UR6][R68.64] ;  /* 0x0000000644501981 */ /* 0x000ee2000c2e1d00 */
[----:B------:R-:W-:Y:S02]  /*1990*/  SEL R15, R85, RZ, P1 ;  /* 0x000000ff550f7207 */ /* 0x000fe40000800000 */
[C---:B-1----:R-:W-:Y:S02]  /*19a0*/  FSETP.GT.AND P5, PT, R19.reuse, 8.50705917302346158658e+37, PT ;  /* 0x7e8000001300780b */ /* 0x042fe40003fa4000 */
[----:B------:R-:W-:Y:S01]  /*19b0*/  FSETP.GEU.AND P2, PT, R19, 1.175494350822287508e-38, PT ;  /* 0x008000001300780b */ /* 0x000fe20003f4e000 */
[----:B------:R-:W-:-:S04]  /*19c0*/  FADD R15, R15, 9.9999997473787516356e-06 ;  /* 0x3727c5ac0f0f7421 */ /* 0x000fc80000000000 */
[----:B------:R-:W0:Y:S06]  /*19d0*/  MUFU.SQRT R46, R15 ;  /* 0x0000000f002e7308 */ /* 0x000e2c0000002000 */
[----:B------:R-:W-:-:S04]  /*19e0*/  @P5 FMUL R19, R19, 0.25 ;  /* 0x3e80000013135820 */ /* 0x000fc80000400000 */
[----:B------:R-:W-:Y:S01]  /*19f0*/  @!P2 FMUL R19, R19, 16777216 ;  /* 0x4b8000001313a820 */ /* 0x000fe20000400000 */
[----:B------:R-:W-:Y:S02]  /*1a00*/  FSEL R62, R122, 1, P5 ;  /* 0x3f8000007a3e7808 */ /* 0x000fe40002800000 */
[----:B0-----:R-:W-:-:S03]  /*1a10*/  FSETP.GT.AND P6, PT, R46, 8.50705917302346158658e+37, PT ;  /* 0x7e8000002e00780b */ /* 0x001fc60003fc4000 */
[----:B------:R-:W0:Y:S01]  /*1a20*/  MUFU.RCP R19, R19 ;  /* 0x0000001300137308 */ /* 0x000e220000001000 */
[----:B------:R-:W-:Y:S01]  /*1a30*/  FSETP.GEU.AND P5, PT, R46, 1.175494350822287508e-38, PT ;  /* 0x008000002e00780b */ /* 0x000fe20003fae000 */
[----:B------:R-:W-:Y:S01]  /*1a40*/  @!P2 FMUL R62, R62, 16777216 ;  /* 0x4b8000003e3ea820 */ /* 0x000fe20000400000 */
[----:B----4-:R-:W-:Y:S02]  /*1a50*/  SEL R20, R20, RZ, P1 ;  /* 0x000000ff14147207 */ /* 0x010fe40000800000 */
[----:B--2---:R-:W-:Y:S02]  /*1a60*/  SEL R15, R24, RZ, P1 ;  /* 0x000000ff180f7207 */ /* 0x004fe40000800000 */
[----:B-----5:R-:W-:-:S03]  /*1a70*/  SEL R59, R72, RZ, P1 ;  /* 0x000000ff483b7207 */ /* 0x020fc60000800000 */
[----:B------:R-:W-:Y:S01]  /*1a80*/  FADD R15, R15, -R20 ;  /* 0x800000140f0f7221 */ /* 0x000fe20000000000 */
[----:B------:R-:W-:Y:S01]  /*1a90*/  @P6 FMUL R46, R46, 0.25 ;  /* 0x3e8000002e2e6820 */ /* 0x000fe20000400000 */
[----:B0-----:R-:W-:-:S03]  /*1aa0*/  FMUL R62, R19, R62 ;  /* 0x0000003e133e7220 */ /* 0x001fc60000400000 */
[----:B------:R-:W-:Y:S01]  /*1ab0*/  @!P5 FMUL R46, R46, 16777216 ;  /* 0x4b8000002e2ed820 */ /* 0x000fe20000400000 */
[----:B------:R-:W-:Y:S01]  /*1ac0*/  ISETP.GE.AND P2, PT, R63, 0x80, PT ;  /* 0x000000803f00780c */ /* 0x000fe20003f46270 */
[----:B------:R-:W-:-:S04]  /*1ad0*/  FMUL R15, R62, R15 ;  /* 0x0000000f3e0f7220 */ /* 0x000fc80000400000 */
[----:B------:R-:W0:Y:S01]  /*1ae0*/  MUFU.RCP R46, R46 ;  /* 0x0000002e002e7308 */ /* 0x000e220000001000 */
[----:B------:R-:W-:Y:S02]  /*1af0*/  FSEL R57, R122, 1, P6 ;  /* 0x3f8000007a397808 */ /* 0x000fe40003000000 */
[----:B------:R-:W-:-:S03]  /*1b00*/  SEL R20, R21, RZ, P1 ;  /* 0x000000ff15147207 */ /* 0x000fc60000800000 */
[----:B------:R-:W-:Y:S01]  /*1b10*/  @!P5 FMUL R57, R57, 16777216 ;  /* 0x4b8000003939d820 */ /* 0x000fe20000400000 */
[----:B------:R-:W-:-:S03]  /*1b20*/  SEL R73, R73, RZ, P1 ;  /* 0x000000ff49497207 */ /* 0x000fc60000800000 */
[----:B0-----:R-:W-:Y:S01]  /*1b30*/  FMUL R24, R46, R57 ;  /* 0x000000392e187220 */ /* 0x001fe20000400000 */
[----:B------:R-:W-:-:S05]  /*1b40*/  SEL R19, R87, RZ, P1 ;  /* 0x000000ff57137207 */ /* 0x000fca0000800000 */
[----:B------:R-:W-:-:S04]  /*1b50*/  FADD R19, R19, 9.9999997473787516356e-06 ;  /* 0x3727c5ac13137421 */ /* 0x000fc80000000000 */
[----:B------:R-:W0:Y:S01]  /*1b60*/  MUFU.SQRT R21, R19 ;  /* 0x0000001300157308 */ /* 0x000e220000002000 */
[----:B------:R-:W-:Y:S02]  /*1b70*/  P2R R71, PR, RZ, 0x8 ;  /* 0x00000008ff477803 */ /* 0x000fe40000000000 */
[----:B------:R-:W-:Y:S02]  /*1b80*/  SEL R22, R22, RZ, P1 ;  /* 0x000000ff16167207 */ /* 0x000fe40000800000 */
[----:B0-----:R-:W-:Y:S02]  /*1b90*/  FSETP.GT.AND P3, PT, R21, 8.50705917302346158658e+37, PT ;  /* 0x7e8000001500780b */ /* 0x001fe40003f64000 */
[----:B------:R-:W-:Y:S02]  /*1ba0*/  SEL R19, R74, RZ, P1 ;  /* 0x000000ff4a137207 */ /* 0x000fe40000800000 */
[----:B------:R-:W-:Y:S02]  /*1bb0*/  SEL R75, R75, RZ, P1 ;  /* 0x000000ff4b4b7207 */ /* 0x000fe40000800000 */
[----:B------:R-:W-:-:S02]  /*1bc0*/  CS2R R92, SRZ ;  /* 0x00000000005c7805 */ /* 0x000fc4000001ff00 */
[----:B------:R-:W-:Y:S02]  /*1bd0*/  CS2R R94, SRZ ;  /* 0x00000000005e7805 */ /* 0x000fe4000001ff00 */
[----:B---3--:R-:W-:-:S05]  /*1be0*/  SEL R80, R80, RZ, P1 ;  /* 0x000000ff50507207 */ /* 0x008fca0000800000 */
[----:B------:R-:W-:-:S05]  /*1bf0*/  FFMA R15, R80, R15, R59 ;  /* 0x0000000f500f7223 */ /* 0x000fca000000003b */
[----:B------:R-:W-:-:S04]  /*1c00*/  FSETP.GEU.AND P6, PT, R15, RZ, PT ;  /* 0x000000ff0f00720b */ /* 0x000fc80003fce000 */
[----:B------:R-:W-:Y:S02]  /*1c10*/  @!P2 FSEL R47, R15, RZ, P6 ;  /* 0x000000ff0f2fa208 */ /* 0x000fe40003000000 */
[----:B------:R-:W-:-:S05]  /*1c20*/  SEL R15, R25, RZ, P1 ;  /* 0x000000ff190f7207 */ /* 0x000fca0000800000 */
[----:B------:R-:W-:Y:S01]  /*1c30*/  FADD R15, R15, -R20 ;  /* 0x800000140f0f7221 */ /* 0x000fe20000000000 */
[----:B------:R-:W-:-:S03]  /*1c40*/  SEL R20, R81, RZ, P1 ;  /* 0x000000ff51147207 */ /* 0x000fc60000800000 */
[----:B------:R-:W-:-:S04]  /*1c50*/  FMUL R15, R24, R15 ;  /* 0x0000000f180f7220 */ /* 0x000fc80000400000 */
[----:B------:R-:W-:-:S05]  /*1c60*/  FFMA R15, R20, R15, R73 ;  /* 0x0000000f140f7223 */ /* 0x000fca0000000049 */
[----:B------:R-:W-:-:S04]  /*1c70*/  FSETP.GEU.AND P5, PT, R15, RZ, PT ;  /* 0x000000ff0f00720b */ /* 0x000fc80003fae000 */
[----:B------:R-:W-:Y:S02]  /*1c80*/  @!P2 FSEL R48, R15, RZ, P5 ;  /* 0x000000ff0f30a208 */ /* 0x000fe40002800000 */
[----:B------:R-:W-:-:S05]  /*1c90*/  SEL R15, R86, RZ, P1 ;  /* 0x000000ff560f7207 */ /* 0x000fca0000800000 */
[----:B------:R-:W-:-:S04]  /*1ca0*/  FADD R15, R15, 9.9999997473787516356e-06 ;  /* 0x3727c5ac0f0f7421 */ /* 0x000fc80000000000 */
[----:B------:R-:W0:Y:S02]  /*1cb0*/  MUFU.SQRT R20, R15 ;  /* 0x0000000f00147308 */ /* 0x000e240000002000 */
[C---:B0-----:R-:W-:Y:S02]  /*1cc0*/  FSETP.GT.AND P6, PT, R20.reuse, 8.50705917302346158658e+37, PT ;  /* 0x7e8000001400780b */ /* 0x041fe40003fc4000 */
[----:B------:R-:W-:-:S11]  /*1cd0*/  FSETP.GEU.AND P5, PT, R20, 1.175494350822287508e-38, PT ;  /* 0x008000001400780b */ /* 0x000fd60003fae000 */
[----:B------:R-:W-:-:S04]  /*1ce0*/  @P6 FMUL R20, R20, 0.25 ;  /* 0x3e80000014146820 */ /* 0x000fc80000400000 */
[----:B------:R-:W-:Y:S01]  /*1cf0*/  @!P5 FMUL R20, R20, 16777216 ;  /* 0x4b8000001414d820 */ /* 0x000fe20000400000 */
[----:B------:R-:W-:-:S05]  /*1d00*/  FSEL R25, R122, 1, P6 ;  /* 0x3f8000007a197808 */ /* 0x000fca0003000000 */
[----:B------:R-:W0:Y:S01]  /*1d10*/  MUFU.RCP R20, R20 ;  /* 0x0000001400147308 */ /* 0x000e220000001000 */
[----:B------:R-:W-:Y:S01]  /*1d20*/  FSETP.GEU.AND P6, PT, R21, 1.175494350822287508e-38, PT ;  /* 0x008000001500780b */ /* 0x000fe20003fce000 */
[----:B------:R-:W-:Y:S01]  /*1d30*/  @!P5 FMUL R25, R25, 16777216 ;  /* 0x4b8000001919d820 */ /* 0x000fe20000400000 */
[----:B------:R-:W-:Y:S01]  /*1d40*/  SEL R15, R26, RZ, P1 ;  /* 0x000000ff1a0f7207 */ /* 0x000fe20000800000 */
[----:B------:R-:W-:Y:S01]  /*1d50*/  @P3 FMUL R21, R21, 0.25 ;  /* 0x3e80000015153820 */ /* 0x000fe20000400000 */
[----:B------:R-:W-:-:S03]  /*1d60*/  SEL R82, R82, RZ, P1 ;  /* 0x000000ff52527207 */ /* 0x000fc60000800000 */
[----:B------:R-:W-:Y:S01]  /*1d70*/  FADD R15, R15, -R22 ;  /* 0x800000160f0f7221 */ /* 0x000fe20000000000 */
[----:B0-----:R-:W-:-:S05]  /*1d80*/  FMUL R26, R20, R25 ;  /* 0x00000019141a7220 */ /* 0x001fca0000400000 */
[----:B------:R-:W-:Y:S01]  /*1d90*/  @!P6 FMUL R21, R21, 16777216 ;  /* 0x4b8000001515e820 */ /* 0x000fe20000400000 */
[----:B------:R-:W-:-:S05]  /*1da0*/  FMUL R15, R26, R15 ;  /* 0x0000000f1a0f7220 */ /* 0x000fca0000400000 */
[----:B------:R-:W0:Y:S01]  /*1db0*/  MUFU.RCP R21, R21 ;  /* 0x0000001500157308 */ /* 0x000e220000001000 */
[----:B------:R-:W-:Y:S01]  /*1dc0*/  FFMA R15, R82, R15, R19 ;  /* 0x0000000f520f7223 */ /* 0x000fe20000000013 */
[----:B------:R-:W-:-:S04]  /*1dd0*/  FSEL R24, R122, 1, P3 ;  /* 0x3f8000007a187808 */ /* 0x000fc80001800000 */
[----:B------:R-:W-:Y:S01]  /*1de0*/  FSETP.GEU.AND P5, PT, R15, RZ, PT ;  /* 0x000000ff0f00720b */ /* 0x000fe20003fae000 */
[----:B------:R-:W-:Y:S01]  /*1df0*/  @!P6 FMUL R24, R24, 16777216 ;  /* 0x4b8000001818e820 */ /* 0x000fe20000400000 */
[----:B------:R-:W-:Y:S02]  /*1e00*/  SEL R20, R23, RZ, P1 ;  /* 0x000000ff17147207 */ /* 0x000fe40000800000 */
[----:B------:R-:W-:Y:S02]  /*1e10*/  @!P2 FSEL R49, R15, RZ, P5 ;  /* 0x000000ff0f31a208 */ /* 0x000fe40002800000 */
[----:B------:R-:W-:Y:S01]  /*1e20*/  SEL R15, R27, RZ, P1 ;  /* 0x000000ff1b0f7207 */ /* 0x000fe20000800000 */
[----:B0-----:R-:W-:-:S04]  /*1e30*/  FMUL R24, R21, R24 ;  /* 0x0000001815187220 */ /* 0x001fc80000400000 */
[----:B------:R-:W-:Y:S01]  /*1e40*/  FADD R15, R15, -R20 ;  /* 0x800000140f0f7221 */ /* 0x000fe20000000000 */
[----:B------:R-:W-:-:S03]  /*1e50*/  SEL R20, R83, RZ, P1 ;  /* 0x000000ff53147207 */ /* 0x000fc60000800000 */
[----:B------:R-:W-:-:S04]  /*1e60*/  FMUL R15, R24, R15 ;  /* 0x0000000f180f7220 */ /* 0x000fc80000400000 */
[----:B------:R-:W-:-:S05]  /*1e70*/  FFMA R15, R20, R15, R75 ;  /* 0x0000000f140f7223 */ /* 0x000fca000000004b */
[----:B------:R-:W-:-:S04]  /*1e80*/  FSETP.GEU.AND P5, PT, R15, RZ, PT ;  /* 0x000000ff0f00720b */ /* 0x000fc80003fae000 */
[----:B------:R-:W-:Y:S02]  /*1e90*/  @!P2 FSEL R50, R15, RZ, P5 ;  /* 0x000000ff0f32a208 */ /* 0x000fe40002800000 */
[----:B------:R-:W-:Y:S02]  /*1ea0*/  SHF.R.S32.HI R15, RZ, 0x19, R0 ;  /* 0x00000019ff0f7819 */ /* 0x000fe40000011400 */
[----:B------:R-:W-:Y:S02]  /*1eb0*/  LOP3.LUT R0, R14, 0x4, RZ, 0xfc, !PT ;  /* 0x000000040e007812 */ /* 0x000fe400078efcff */
[----:B------:R-:W-:-:S04]  /*1ec0*/  SGXT R15, R15, 0x1 ;  /* 0x000000010f0f781a */ /* 0x000fc80000000200 */
[----:B------:R-:W-:Y:S02]  /*1ed0*/  LEA.HI R19, R15, R0, RZ, 0x9 ;  /* 0x000000000f137211 */ /* 0x000fe400078f48ff */
[----:B------:R-:W-:Y:S02]  /*1ee0*/  ISETP.NE.AND P3, PT, R71, RZ, PT ;  /* 0x000000ff4700720c */ /* 0x000fe40003f65270 */
[----:B------:R-:W-:Y:S02]  /*1ef0*/  LOP3.LUT R19, R19, 0xfffffe00, RZ, 0xc0, !PT ;  /* 0xfffffe0013137812 */ /* 0x000fe400078ec0ff */
[----:B------:R-:W-:Y:S02]  /*1f00*/  CS2R R72, SRZ ;  /* 0x0000000000487805 */ /* 0x000fe4000001ff00 */
[----:B------:R-:W-:Y:S01]  /*1f10*/  CS2R R74, SRZ ;  /* 0x00000000004a7805 */ /* 0x000fe2000001ff00 */
[----:B------:R-:W-:-:S04]  /*1f20*/  IMAD.IADD R57, R0, 0x1, -R19 ;  /* 0x0000000100397824 */ /* 0x000fc800078e0a13 */
[----:B------:R-:W-:-:S05]  /*1f30*/  IMAD.WIDE R20, R57, 0x4, R88 ;  /* 0x0000000439147825 */ /* 0x000fca00078e0258 */
[----:B------:R0:W2:Y:S01]  /*1f40*/  @P3 LDG.E.EL.128 R72, desc[UR6][R20.64+-0x700] ;  /* 0xfff9000614483981 */ /* 0x0000a2000c2e1d00 */
[----:B------:R-:W-:Y:S02]  /*1f50*/  CS2R R80, SRZ ;  /* 0x0000000000507805 */ /* 0x000fe4000001ff00 */
[----:B------:R-:W-:Y:S01]  /*1f60*/  CS2R R82, SRZ ;  /* 0x0000000000527805 */ /* 0x000fe2000001ff00 */
[----:B0-----:R-:W-:-:S05]  /*1f70*/  IMAD.WIDE R20, R57, 0x4, R78 ;  /* 0x0000000439147825 */ /* 0x001fca00078e024e */
[----:B------:R0:W3:Y:S02]  /*1f80*/  @P0 LDG.E.EL.128 R80, desc[UR6][R20.64+-0x200] ;  /* 0xfffe000614500981 */ /* 0x0000e4000c2e1d00 */
[----:B0-----:R-:W-:-:S05]  /*1f90*/  IMAD.WIDE R20, R57, 0x4, R64 ;  /* 0x0000000439147825 */ /* 0x001fca00078e0240 */
[----:B------:R0:W4:Y:S01]  /*1fa0*/  @P4 LDG.E.EL.128 R92, desc[UR6][R20.64+-0x600] ;  /* 0xfffa0006145c4981 */ /* 0x000122000c2e1d00 */
[----:B------:R-:W-:Y:S02]  /*1fb0*/  CS2R R84, SRZ ;  /* 0x0000000000547805 */ /* 0x000fe4000001ff00 */
[----:B------:R-:W-:Y:S02]  /*1fc0*/  CS2R R86, SRZ ;  /* 0x0000000000567805 */ /* 0x000fe4000001ff00 */
[----:B------:R-:W-:Y:S01]  /*1fd0*/  CS2R R96, SRZ ;  /* 0x0000000000607805 */ /* 0x000fe2000001ff00 */
[----:B0-----:R-:W-:Y:S01]  /*1fe0*/  IMAD.IADD R21, R57, 0x1, R118 ;  /* 0x0000000139157824 */ /* 0x001fe200078e0276 */
[----:B------:R-:W-:-:S03]  /*1ff0*/  CS2R R98, SRZ ;  /* 0x0000000000627805 */ /* 0x000fc6000001ff00 */
[----:B------:R-:W-:Y:S02]  /*2000*/  VIADD R21, R21, 0xfffffe40 ;  /* 0xfffffe4015157836 */ /* 0x000fe40000000000 */
[----:B------:R-:W-:-:S04]  /*2010*/  IMAD.WIDE R22, R57, 0x4, R28 ;  /* 0x0000000439167825 */ /* 0x000fc800078e021c */
[----:B------:R-:W-:Y:S01]  /*2020*/  IMAD.WIDE R20, R21, 0x4, R30 ;  /* 0x0000000415147825 */ /* 0x000fe200078e021e */
[----:B------:R-:W5:Y:S01]  /*2030*/  @P3 LDG.E.EL.128 R96, desc[UR6][R22.64+-0x700] ;  /* 0xfff9000616603981 */ /* 0x000f62000c2e1d00 */
[----:B------:R-:W-:Y:S02]  /*2040*/  CS2R R136, SRZ ;  /* 0x0000000000887805 */ /* 0x000fe4000001ff00 */
[----:B------:R-:W-:Y:S01]  /*2050*/  CS2R R138, SRZ ;  /* 0x00000000008a7805 */ /* 0x000fe2000001ff00 */
[----:B------:R0:W5:Y:S01]  /*2060*/  @P3 LDG.E.EL.128 R84, desc[UR6][R20.64] ;  /* 0x0000000614543981 */ /* 0x000162000c2e1d00 */
[----:B------:R-:W-:Y:S02]  /*2070*/  CS2R R132, SRZ ;  /* 0x0000000000847805 */ /* 0x000fe4000001ff00 */
[----:B------:R-:W-:Y:S01]  /*2080*/  CS2R R134, SRZ ;  /* 0x0000000000867805 */ /* 0x000fe2000001ff00 */
[----:B------:R-:W-:-:S05]  /*2090*/  IMAD.WIDE R24, R57, 0x4, R34 ;  /* 0x0000000439187825 */ /* 0x000fca00078e0222 */
[----:B------:R1:W5:Y:S01]  /*20a0*/  @P3 LDG.E.EL.128 R136, desc[UR6][R24.64+-0x700] ;  /* 0xfff9000618883981 */ /* 0x000362000c2e1d00 */
[----:B0-----:R-:W-:-:S05]  /*20b0*/  IMAD.WIDE R20, R57, 0x4, R32 ;  /* 0x0000000439147825 */ /* 0x001fca00078e0220 */
[----:B------:R-:W5:Y:S01]  /*20c0*/  @P3 LDG.E.EL.128 R132, desc[UR6][R20.64+-0x700] ;  /* 0xfff9000614843981 */ /* 0x000f62000c2e1d00 */
[----:B------:R-:W-:Y:S02]  /*20d0*/  CS2R R128, SRZ ;  /* 0x0000000000807805 */ /* 0x000fe4000001ff00 */
[----:B------:R-:W-:Y:S02]  /*20e0*/  CS2R R130, SRZ ;  /* 0x0000000000827805 */ /* 0x000fe4000001ff00 */
[----:B------:R-:W-:Y:S02]  /*20f0*/  CS2R R124, SRZ ;  /* 0x00000000007c7805 */ /* 0x000fe4000001ff00 */
[----:B------:R-:W-:Y:S02]  /*2100*/  CS2R R126, SRZ ;  /* 0x00000000007e7805 */ /* 0x000fe4000001ff00 */
[----:B------:R-:W-:Y:S02]  /*2110*/  CS2R R112, SRZ ;  /* 0x0000000000707805 */ /* 0x000fe4000001ff00 */
[----:B------:R-:W-:-:S02]  /*2120*/  CS2R R114, SRZ ;  /* 0x0000000000727805 */ /* 0x000fc4000001ff00 */
[----:B------:R-:W-:Y:S02]  /*2130*/  CS2R R108, SRZ ;  /* 0x00000000006c7805 */ /* 0x000fe4000001ff00 */
[----:B------:R-:W-:Y:S01]  /*2140*/  CS2R R110, SRZ ;  /* 0x00000000006e7805 */ /* 0x000fe2000001ff00 */
[----:B-1----:R-:W-:-:S05]  /*2150*/  IMAD.WIDE R24, R57, 0x4, R66 ;  /* 0x0000000439187825 */ /* 0x002fca00078e0242 */
[----:B------:R-:W5:Y:S01]  /*2160*/  @P4 LDG.E.EL.128 R112, desc[UR6][R24.64+-0x600] ;  /* 0xfffa000618704981 */ /* 0x000f62000c2e1d00 */
[----:B--2---:R-:W-:-:S05]  /*2170*/  SEL R0, R75, RZ, P3 ;  /* 0x000000ff4b007207 */ /* 0x004fca0001800000 */
[----:B------:R-:W-:-:S04]  /*2180*/  FADD R0, R0, 9.9999997473787516356e-06 ;  /* 0x3727c5ac00007421 */ /* 0x000fc80000000000 */
[----:B------:R-:W0:Y:S02]  /*2190*/  MUFU.SQRT R44, R0 ;  /* 0x00000000002c7308 */ /* 0x000e240000002000 */
[C---:B0-----:R-:W-:Y:S02]  /*21a0*/  FSETP.GT.AND P6, PT, R44.reuse, 8.50705917302346158658e+37, PT ;  /* 0x7e8000002c00780b */ /* 0x041fe40003fc4000 */
[----:B------:R-:W-:Y:S02]  /*21b0*/  FSETP.GEU.AND P5, PT, R44, 1.175494350822287508e-38, PT ;  /* 0x008000002c00780b */ /* 0x000fe40003fae000 */
[----:B---3--:R-:W-:-:S09]  /*21c0*/  SEL R0, R83, RZ, P0 ;  /* 0x000000ff53007207 */ /* 0x008fd20000000000 */
[----:B------:R-:W-:Y:S01]  /*21d0*/  @P6 FMUL R44, R44, 0.25 ;  /* 0x3e8000002c2c6820 */ /* 0x000fe20000400000 */
[----:B------:R-:W-:-:S03]  /*21e0*/  FADD R0, R0, 9.9999997473787516356e-06 ;  /* 0x3727c5ac00007421 */ /* 0x000fc60000000000 */
[----:B------:R-:W-:Y:S01]  /*21f0*/  @!P5 FMUL R44, R44, 16777216 ;  /* 0x4b8000002c2cd820 */ /* 0x000fe20000400000 */
[----:B------:R4:W-:Y:S01]  /*2200*/  MUFU.SQRT R19, R0 ;  /* 0x0000000000137308 */ /* 0x0009e20000002000 */
[----:B------:R-:W-:-:S07]  /*2210*/  FSEL R45, R55, 1, P6 ;  /* 0x3f800000372d7808 */ /* 0x000fce0003000000 */
[----:B------:R-:W0:Y:S01]  /*2220*/  MUFU.RCP R44, R44 ;  /* 0x0000002c002c7308 */ /* 0x000e220000001000 */
[----:B----4-:R-:W-:-:S05]  /*2230*/  SEL R0, R95, RZ, P4 ;  /* 0x000000ff5f007207 */ /* 0x010fca0002000000 */
[----:B------:R-:W-:Y:S01]  /*2240*/  FADD R0, R0, 9.9999997473787516356e-06 ;  /* 0x3727c5ac00007421 */ /* 0x000fe20000000000 */
[----:B-----5:R-:W-:Y:S01]  /*2250*/  SEL R99, R99, RZ, P3 ;  /* 0x000000ff63637207 */ /* 0x020fe20001800000 */
[----:B------:R-:W-:Y:S02]  /*2260*/  @!P5 FMUL R45, R45, 16777216 ;  /* 0x4b8000002d2dd820 */ /* 0x000fe40000400000 */
[----:B------:R1:W2:Y:S02]  /*2270*/  MUFU.SQRT R26, R0 ;  /* 0x00000000001a7308 */ /* 0x0002a40000002000 */
[----:B-1----:R-:W-:Y:S01]  /*2280*/  SEL R0, R87, RZ, P3 ;  /* 0x000000ff57007207 */ /* 0x002fe20001800000 */
[----:B0-----:R-:W-:Y:S01]  /*2290*/  FMUL R45, R44, R45 ;  /* 0x0000002d2c2d7220 */ /* 0x001fe20000400000 */
[----:B------:R-:W-:-:S03]  /*22a0*/  SEL R139, R139, RZ, P3 ;  /* 0x000000ff8b8b7207 */ /* 0x000fc60001800000 */
[----:B------:R-:W-:Y:S01]  /*22b0*/  FADD R0, R0, -R99 ;  /* 0x8000006300007221 */ /* 0x000fe20000000000 */
[----:B------:R-:W-:-:S03]  /*22c0*/  SEL R22, R135, RZ, P3 ;  /* 0x000000ff87167207 */ /* 0x000fc60001800000 */
[----:B------:R-:W-:-:S04]  /*22d0*/  FMUL R0, R45, R0 ;  /* 0x000000002d007220 */ /* 0x000fc80000400000 */
[----:B------:R-:W-:-:S05]  /*22e0*/  FFMA R0, R139, R0, R22 ;  /* 0x000000008b007223 */ /* 0x000fca0000000016 */
[----:B------:R-:W-:-:S04]  /*22f0*/  FSETP.GEU.AND P5, PT, R0, RZ, PT ;  /* 0x000000ff0000720b */ /* 0x000fc80003fae000 */
[----:B------:R-:W-:Y:S01]  /*2300*/  FSEL R59, R0, RZ, P5 ;  /* 0x000000ff003b7208 */ /* 0x000fe20002800000 */
[----:B------:R-:W-:-:S04]  /*2310*/  IMAD.IADD R0, R57, 0x1, R18 ;  /* 0x0000000139007824 */ /* 0x000fc800078e0212 */
[----:B------:R-:W-:Y:S02]  /*2320*/  VIADD R21, R0, 0xfffffe80 ;  /* 0xfffffe8000157836 */ /* 0x000fe40000000000 */
[----:B------:R-:W-:-:S04]  /*2330*/  IMAD.WIDE R22, R57, 0x4, R16 ;  /* 0x0000000439167825 */ /* 0x000fc800078e0210 */
[----:B------:R-:W-:Y:S01]  /*2340*/  IMAD.WIDE R20, R21, 0x4, R12 ;  /* 0x0000000415147825 */ /* 0x000fe200078e020c */
[----:B------:R-:W3:Y:S04]  /*2350*/  @P4 LDG.E.EL.128 R124, desc[UR6][R22.64+-0x600] ;  /* 0xfffa0006167c4981 */ /* 0x000ee8000c2e1d00 */
[----:B------:R0:W4:Y:S02]  /*2360*/  @P4 LDG.E.EL.128 R128, desc[UR6][R20.64] ;  /* 0x0000000614804981 */ /* 0x000124000c2e1d00 */
[----:B0-----:R-:W-:-:S05]  /*2370*/  IMAD.WIDE R20, R57, 0x4, R38 ;  /* 0x0000000439147825 */ /* 0x001fca00078e0226 */
[----:B------:R0:W5:Y:S01]  /*2380*/  @P4 LDG.E.EL.128 R108, desc[UR6][R20.64+-0x600] ;  /* 0xfffa0006146c4981 */ /* 0x000162000c2e1d00 */
[C---:B------:R-:W-:Y:S02]  /*2390*/  FSETP.GT.AND P6, PT, R19.reuse, 8.50705917302346158658e+37, PT ;  /* 0x7e8000001300780b */ /* 0x040fe40003fc4000 */
[----:B------:R-:W-:Y:S02]  /*23a0*/  P2R R159, PR, RZ, 0x4 ;  /* 0x00000004ff9f7803 */ /* 0x000fe40000000000 */
[----:B--2---:R-:W-:Y:S02]  /*23b0*/  FSETP.GT.AND P2, PT, R26, 8.50705917302346158658e+37, PT ;  /* 0x7e8000001a00780b */ /* 0x004fe40003f44000 */
[----:B------:R-:W-:Y:S02]  /*23c0*/  P2R R71, PR, RZ, 0x2 ;  /* 0x00000002ff477803 */ /* 0x000fe40000000000 */
[----:B------:R-:W-:Y:S02]  /*23d0*/  FSETP.GEU.AND P1, PT, R19, 1.175494350822287508e-38, PT ;  /* 0x008000001300780b */ /* 0x000fe40003f2e000 */
[----:B------:R-:W-:-:S03]  /*23e0*/  FSEL R62, R122, 1, P6 ;  /* 0x3f8000007a3e7808 */ /* 0x000fc60003000000 */
[----:B------:R-:W-:Y:S01]  /*23f0*/  @P6 FMUL R19, R19, 0.25 ;  /* 0x3e80000013136820 */ /* 0x000fe20000400000 */
[----:B------:R-:W-:-:S03]  /*2400*/  FSETP.GEU.AND P6, PT, R26, 1.175494350822287508e-38, PT ;  /* 0x008000001a00780b */ /* 0x000fc60003fce000 */
[----:B------:R-:W-:-:S10]  /*2410*/  @P2 FMUL R26, R26, 0.25 ;  /* 0x3e8000001a1a2820 */ /* 0x000fd40000400000 */
[----:B------:R-:W-:-:S06]  /*2420*/  @!P6 FMUL R26, R26, 16777216 ;  /* 0x4b8000001a1ae820 */ /* 0x000fcc0000400000 */
[----:B------:R-:W1:Y:S01]  /*2430*/  MUFU.RCP R26, R26 ;  /* 0x0000001a001a7308 */ /* 0x000e620000001000 */
[----:B------:R-:W-:-:S05]  /*2440*/  FSEL R27, R55, 1, P2 ;  /* 0x3f800000371b7808 */ /* 0x000fca0001000000 */
[----:B------:R-:W-:Y:S01]  /*2450*/  @!P6 FMUL R27, R27, 16777216 ;  /* 0x4b8000001b1be820 */ /* 0x000fe20000400000 */
[----:B------:R-:W-:Y:S02]  /*2460*/  SEL R115, R115, RZ, P4 ;  /* 0x000000ff73737207 */ /* 0x000fe40002000000 */
[----:B------:R-:W-:Y:S01]  /*2470*/  IADD3 R45, R57, -0x80, R70 ;  /* 0xffffff80392d7810 */ /* 0x000fe20007ffe046 */
[----:B-1----:R-:W-:Y:S01]  /*2480*/  FMUL R27, R26, R27 ;  /* 0x0000001b1a1b7220 */ /* 0x002fe20000400000 */
[----:B0-----:R-:W-:Y:S02]  /*2490*/  CS2R R20, SRZ ;  /* 0x0000000000147805 */ /* 0x001fe4000001ff00 */
[----:B------:R-:W-:Y:S01]  /*24a0*/  CS2R R24, SRZ ;  /* 0x0000000000187805 */ /* 0x000fe2000001ff00 */
[----:B------:R-:W-:-:S04]  /*24b0*/  IMAD.WIDE R44, R45, 0x4, R40 ;  /* 0x000000042d2c7825 */ /* 0x000fc800078e0228 */
[C---:B------:R-:W-:Y:S01]  /*24c0*/  IMAD.WIDE R60, R57.reuse, 0x4, R36 ;  /* 0x00000004393c7825 */ /* 0x040fe200078e0224 */
[----:B------:R-:W-:Y:S02]  /*24d0*/  CS2R R140, SRZ ;  /* 0x00000000008c7805 */ /* 0x000fe4000001ff00 */
[----:B------:R-:W-:Y:S02]  /*24e0*/  CS2R R142, SRZ ;  /* 0x00000000008e7805 */ /* 0x000fe4000001ff00 */
[----:B------:R-:W-:Y:S02]  /*24f0*/  CS2R R144, SRZ ;  /* 0x0000000000907805 */ /* 0x000fe4000001ff00 */
[----:B------:R-:W-:Y:S01]  /*2500*/  CS2R R146, SRZ ;  /* 0x0000000000927805 */ /* 0x000fe2000001ff00 */
[----:B------:R-:W-:-:S05]  /*2510*/  IMAD.WIDE R68, R57, 0x4, R2 ;  /* 0x0000000439447825 */ /* 0x000fca00078e0202 */
[----:B------:R-:W2:Y:S01]  /*2520*/  @P0 LDG.E.EL.128 R140, desc[UR6][R68.64+-0x200] ;  /* 0xfffe0006448c0981 */ /* 0x000ea2000c2e1d00 */
[----:B---3--:R-:W-:Y:S02]  /*2530*/  SEL R127, R127, RZ, P4 ;  /* 0x000000ff7f7f7207 */ /* 0x008fe40002000000 */
[----:B----4-:R-:W-:-:S05]  /*2540*/  SEL R0, R131, RZ, P4 ;  /* 0x000000ff83007207 */ /* 0x010fca0002000000 */
[----:B------:R-:W-:-:S04]  /*2550*/  FADD R0, R0, -R127 ;  /* 0x8000007f00007221 */ /* 0x000fc80000000000 */
[----:B------:R-:W-:Y:S01]  /*2560*/  FMUL R0, R27, R0 ;  /* 0x000000001b007220 */ /* 0x000fe20000400000 */
[----:B-----5:R-:W-:Y:S02]  /*2570*/  SEL R22, R111, RZ, P4 ;  /* 0x000000ff6f167207 */ /* 0x020fe40002000000 */
[----:B------:R-:W-:-:S03]  /*2580*/  CS2R R26, SRZ ;  /* 0x00000000001a7805 */ /* 0x000fc6000001ff00 */
[----:B------:R-:W-:Y:S01]  /*2590*/  FFMA R0, R115, R0, R22 ;  /* 0x0000000073007223 */ /* 0x000fe20000000016 */
[----:B------:R-:W-:Y:S02]  /*25a0*/  CS2R R22, SRZ ;  /* 0x0000000000167805 */ /* 0x000fe4000001ff00 */
[----:B------:R-:W3:Y:S04]  /*25b0*/  @P0 LDG.E.EL.128 R24, desc[UR6][R60.64+-0x200] ;  /* 0xfffe00063c180981 */ /* 0x000ee8000c2e1d00 */
[----:B------:R0:W4:Y:S02]  /*25c0*/  @P0 LDG.E.EL.128 R20, desc[UR6][R44.64] ;  /* 0x000000062c140981 */ /* 0x000124000c2e1d00 */
[----:B0-----:R-:W-:-:S05]  /*25d0*/  IMAD.WIDE R44, R57, 0x4, R6 ;  /* 0x00000004392c7825 */ /* 0x001fca00078e0206 */
[----:B------:R-:W5:Y:S01]  /*25e0*/  @P0 LDG.E.EL.128 R144, desc[UR6][R44.64+-0x200] ;  /* 0xfffe00062c900981 */ /* 0x000f62000c2e1d00 */
[----:B------:R-:W-:Y:S01]  /*25f0*/  @!P1 FMUL R19, R19, 16777216 ;  /* 0x4b80000013139820 */ /* 0x000fe20000400000 */
[----:B------:R-:W-:-:S05]  /*2600*/  FSETP.GEU.AND P5, PT, R0, RZ, PT ;  /* 0x000000ff0000720b */ /* 0x000fca0003fae000 */
[----:B------:R-:W0:Y:S01]  /*2610*/  MUFU.RCP R19, R19 ;  /* 0x0000001300137308 */ /* 0x000e220000001000 */
[----:B------:R-:W-:Y:S01]  /*2620*/  FSEL R46, R0, RZ, P5 ;  /* 0x000000ff002e7208 */ /* 0x000fe20002800000 */
[----:B------:R-:W-:Y:S01]  /*2630*/  @!P1 FMUL R62, R62, 16777216 ;  /* 0x4b8000003e3e9820 */ /* 0x000fe20000400000 */
[----:B------:R-:W-:Y:S02]  /*2640*/  ISETP.NE.AND P6, PT, R106, 0x180, PT ;  /* 0x000001806a00780c */ /* 0x000fe40003fc5270 */
[----:B------:R-:W-:Y:S02]  /*2650*/  ISETP.GE.U32.AND P2, PT, R54, 0x100, PT ;  /* 0x000001003600780c */ /* 0x000fe40003f46070 */
[----:B------:R-:W-:-:S09]  /*2660*/  ISETP.GT.AND P1, PT, R53, 0x1bf, PT ;  /* 0x000001bf3500780c */ /* 0x000fd20003f24270 */
[----:B------:R-:W-:Y:S02]  /*2670*/  @P6 FSEL R46, R59, RZ, P1 ;  /* 0x000000ff3b2e6208 */ /* 0x000fe40000800000 */
[----:B--2---:R-:W-:Y:S02]  /*2680*/  SEL R143, R143, RZ, P0 ;  /* 0x000000ff8f8f7207 */ /* 0x004fe40000000000 */
[----:B------:R-:W-:Y:S02]  /*2690*/  P2R R59, PR, RZ, 0x2 ;  /* 0x00000002ff3b7803 */ /* 0x000fe40000000000 */
[----:B------:R-:W-:Y:S02]  /*26a0*/  SEL R98, R98, RZ, P3 ;  /* 0x000000ff62627207 */ /* 0x000fe40001800000 */
[----:B------:R-:W-:Y:S02]  /*26b0*/  SEL R138, R138, RZ, P3 ;  /* 0x000000ff8a8a7207 */ /* 0x000fe40001800000 */
[----:B------:R-:W-:-:S02]  /*26c0*/  SEL R126, R126, RZ, P4 ;  /* 0x000000ff7e7e7207 */ /* 0x000fc40002000000 */
[----:B------:R-:W-:Y:S02]  /*26d0*/  SEL R114, R114, RZ, P4 ;  /* 0x000000ff72727207 */ /* 0x000fe40002000000 */
[----:B------:R-:W-:Y:S02]  /*26e0*/  SEL R97, R97, RZ, P3 ;  /* 0x000000ff61617207 */ /* 0x000fe40001800000 */
[----:B------:R-:W-:Y:S02]  /*26f0*/  SEL R137, R137, RZ, P3 ;  /* 0x000000ff89897207 */ /* 0x000fe40001800000 */
[----:B------:R-:W-:Y:S02]  /*2700*/  SEL R125, R125, RZ, P4 ;  /* 0x000000ff7d7d7207 */ /* 0x000fe40002000000 */
[----:B------:R-:W-:Y:S02]  /*2710*/  SEL R113, R113, RZ, P4 ;  /* 0x000000ff71717207 */ /* 0x000fe40002000000 */
[----:B---3--:R-:W-:-:S02]  /*2720*/  SEL R27, R27, RZ, P0 ;  /* 0x000000ff1b1b7207 */ /* 0x008fc40000000000 */
[----:B----4-:R-:W-:Y:S01]  /*2730*/  SEL R0, R23, RZ, P0 ;  /* 0x000000ff17007207 */ /* 0x010fe20000000000 */
[----:B0-----:R-:W-:-:S04]  /*2740*/  FMUL R23, R19, R62 ;  /* 0x0000003e13177220 */ /* 0x001fc80000400000 */
[----:B------:R-:W-:-:S04]  /*2750*/  FADD R0, R0, -R27 ;  /* 0x8000001b00007221 */ /* 0x000fc80000000000 */
[----:B------:R-:W-:Y:S01]  /*2760*/  FMUL R0, R23, R0 ;  /* 0x0000000017007220 */ /* 0x000fe20000400000 */
[----:B------:R-:W-:Y:S02]  /*2770*/  SEL R23, R74, RZ, P3 ;  /* 0x000000ff4a177207 */ /* 0x000fe40001800000 */
[----:B-----5:R-:W-:-:S03]  /*2780*/  SEL R60, R147, RZ, P0 ;  /* 0x000000ff933c7207 */ /* 0x020fc60000000000 */
[----:B------:R-:W-:Y:S02]  /*2790*/  FADD R23, R23, 9.9999997473787516356e-06 ;  /* 0x3727c5ac17177421 */ /* 0x000fe40000000000 */
[----:B------:R-:W-:Y:S02]  /*27a0*/  FFMA R0, R143, R0, R60 ;  /* 0x000000008f007223 */ /* 0x000fe4000000003c */
[----:B------:R-:W0:Y:S03]  /*27b0*/  MUFU.SQRT R45, R23 ;  /* 0x00000017002d7308 */ /* 0x000e260000002000 */
[----:B------:R-:W-:-:S04]  /*27c0*/  FSETP.GEU.AND P5, PT, R0, RZ, PT ;  /* 0x000000ff0000720b */ /* 0x000fc80003fae000 */
[----:B------:R-:W-:Y:S02]  /*27d0*/  @!P2 FSEL R46, R0, RZ, P5 ;  /* 0x000000ff002ea208 */ /* 0x000fe40002800000 */
[----:B------:R-:W-:-:S05]  /*27e0*/  SEL R0, R82, RZ, P0 ;  /* 0x000000ff52007207 */ /* 0x000fca0000000000 */
[----:B------:R-:W-:Y:S01]  /*27f0*/  FADD R0, R0, 9.9999997473787516356e-06 ;  /* 0x3727c5ac00007421 */ /* 0x000fe20000000000 */
[C---:B0-----:R-:W-:Y:S02]  /*2800*/  FSETP.GT.AND P6, PT, R45.reuse, 8.50705917302346158658e+37, PT ;  /* 0x7e8000002d00780b */ /* 0x041fe40003fc4000 */
[----:B------:R-:W-:Y:S01]  /*2810*/  SEL R23, R94, RZ, P4 ;  /* 0x000000ff5e177207 */ /* 0x000fe20002000000 */
[----:B------:R-:W0:Y:S01]  /*2820*/  MUFU.SQRT R19, R0 ;  /* 0x0000000000137308 */ /* 0x000e220000002000 */
[----:B------:R-:W-:-:S03]  /*2830*/  FSETP.GEU.AND P5, PT, R45, 1.175494350822287508e-38, PT ;  /* 0x008000002d00780b */ /* 0x000fc60003fae000 */
[----:B------:R-:W-:-:S04]  /*2840*/  FADD R23, R23, 9.9999997473787516356e-06 ;  /* 0x3727c5ac17177421 */ /* 0x000fc80000000000 */
[----:B------:R-:W1:Y:S01]  /*2850*/  MUFU.SQRT R27, R23 ;  /* 0x00000017001b7308 */ /* 0x000e620000002000 */
[----:B------:R-:W-:Y:S01]  /*2860*/  FSEL R60, R55, 1, P6 ;  /* 0x3f800000373c7808 */ /* 0x000fe20003000000 */
[----:B------:R-:W-:Y:S01]  /*2870*/  @P6 FMUL R45, R45, 0.25 ;  /* 0x3e8000002d2d6820 */ /* 0x000fe20000400000 */
[----:B0-----:R-:W-:-:S03]  /*2880*/  FSETP.GT.AND P6, PT, R19, 8.50705917302346158658e+37, PT ;  /* 0x7e8000001300780b */ /* 0x001fc60003fc4000 */
[----:B------:R-:W-:Y:S01]  /*2890*/  @!P5 FMUL R45, R45, 16777216 ;  /* 0x4b8000002d2dd820 */ /* 0x000fe20000400000 */
[----:B------:R-:W-:-:S04]  /*28a0*/  FSETP.GEU.AND P1, PT, R19, 1.175494350822287508e-38, PT ;  /* 0x008000001300780b */ /* 0x000fc80003f2e000 */
[----:B------:R-:W-:Y:S01]  /*28b0*/  P2R R61, PR, RZ, 0x2 ;  /* 0x00000002ff3d7803 */ /* 0x000fe20000000000 */
[----:B------:R-:W0:Y:S01]  /*28c0*/  MUFU.RCP R45, R45 ;  /* 0x0000002d002d7308 */ /* 0x000e220000001000 */
[----:B-1----:R-:W-:Y:S02]  /*28d0*/  FSETP.GT.AND P1, PT, R27, 8.50705917302346158658e+37, PT ;  /* 0x7e8000001b00780b */ /* 0x002fe40003f24000 */
[----:B------:R-:W-:Y:S01]  /*28e0*/  FSEL R44, R122, 1, P6 ;  /* 0x3f8000007a2c7808 */ /* 0x000fe20003000000 */
[----:B------:R-:W-:Y:S01]  /*28f0*/  @P6 FMUL R19, R19, 0.25 ;  /* 0x3e80000013136820 */ /* 0x000fe20000400000 */
[----:B------:R-:W-:Y:S01]  /*2900*/  FSETP.GEU.AND P6, PT, R27, 1.175494350822287508e-38, PT ;  /* 0x008000001b00780b */ /* 0x000fe20003fce000 */
[----:B------:R-:W-:Y:S01]  /*2910*/  @!P5 FMUL R60, R60, 16777216 ;  /* 0x4b8000003c3cd820 */ /* 0x000fe20000400000 */
[----:B------:R-:W-:Y:S02]  /*2920*/  SEL R23, R86, RZ, P3 ;  /* 0x000000ff56177207 */ /* 0x000fe40001800000 */
[----:B------:R-:W-:-:S05]  /*2930*/  ISETP.NE.AND P5, PT, R61, RZ, PT ;  /* 0x000000ff3d00720c */ /* 0x000fca0003fa5270 */
[----:B------:R-:W-:Y:S01]  /*2940*/  @P1 FMUL R27, R27, 0.25 ;  /* 0x3e8000001b1b1820 */ /* 0x000fe20000400000 */
[----:B------:R-:W-:Y:S01]  /*2950*/  FADD R23, R23, -R98 ;  /* 0x8000006217177221 */ /* 0x000fe20000000000 */
[----:B0-----:R-:W-:Y:S01]  /*2960*/  FMUL R60, R45, R60 ;  /* 0x0000003c2d3c7220 */ /* 0x001fe20000400000 */
[----:B------:R-:W-:Y:S02]  /*2970*/  FSEL R0, R55, 1, P1 ;  /* 0x3f80000037007808 */ /* 0x000fe40000800000 */
[----:B------:R-:W-:Y:S01]  /*2980*/  ISETP.NE.AND P1, PT, R59, RZ, PT ;  /* 0x000000ff3b00720c */ /* 0x000fe20003f25270 */
[----:B------:R-:W-:Y:S01]  /*2990*/  @!P6 FMUL R27, R27, 16777216 ;  /* 0x4b8000001b1be820 */ /* 0x000fe20000400000 */
[----:B------:R-:W-:Y:S01]  /*29a0*/  SEL R59, R134, RZ, P3 ;  /* 0x000000ff863b7207 */ /* 0x000fe20001800000 */
[----:B------:R-:W-:-:S04]  /*29b0*/  FMUL R23, R60, R23 ;  /* 0x000000173c177220 */ /* 0x000fc80000400000 */
[----:B------:R-:W-:Y:S01]  /*29c0*/  FFMA R23, R138, R23, R59 ;  /* 0x000000178a177223 */ /* 0x000fe2000000003b */
[----:B------:R-:W0:Y:S01]  /*29d0*/  MUFU.RCP R27, R27 ;  /* 0x0000001b001b7308 */ /* 0x000e220000001000 */
[----:B------:R-:W-:Y:S01]  /*29e0*/  @!P5 FMUL R19, R19, 16777216 ;  /* 0x4b8000001313d820 */ /* 0x000fe20000400000 */
[----:B------:R-:W-:Y:S02]  /*29f0*/  @!P5 FMUL R44, R44, 16777216 ;  /* 0x4b8000002c2cd820 */ /* 0x000fe40000400000 */
[----:B------:R-:W-:Y:S01]  /*2a00*/  FSETP.GEU.AND P5, PT, R23, RZ, PT ;  /* 0x000000ff1700720b */ /* 0x000fe20003fae000 */
[----:B------:R-:W-:-:S03]  /*2a10*/  @!P6 FMUL R0, R0, 16777216 ;  /* 0x4b8000000000e820 */ /* 0x000fc60000400000 */
[----:B------:R-:W-:Y:S02]  /*2a20*/  FSEL R59, R23, RZ, P5 ;  /* 0x000000ff173b7208 */ /* 0x000fe40002800000 */
[----:B------:R-:W-:Y:S02]  /*2a30*/  SEL R23, R130, RZ, P4 ;  /* 0x000000ff82177207 */ /* 0x000fe40002000000 */
[----:B------:R-:W-:-:S03]  /*2a40*/  SEL R45, R110, RZ, P4 ;  /* 0x000000ff6e2d7207 */ /* 0x000fc60002000000 */
[----:B------:R-:W-:Y:S01]  /*2a50*/  FADD R23, R23, -R126 ;  /* 0x8000007e17177221 */ /* 0x000fe20000000000 */
[----:B0-----:R-:W-:-:S04]  /*2a60*/  FMUL R0, R27, R0 ;  /* 0x000000001b007220 */ /* 0x001fc80000400000 */
[----:B------:R-:W-:Y:S01]  /*2a70*/  FMUL R23, R0, R23 ;  /* 0x0000001700177220 */ /* 0x000fe20000400000 */
[----:B------:R-:W0:Y:S03]  /*2a80*/  MUFU.RCP R19, R19 ;  /* 0x0000001300137308 */ /* 0x000e260000001000 */
[----:B------:R-:W-:-:S05]  /*2a90*/  FFMA R23, R114, R23, R45 ;  /* 0x0000001772177223 */ /* 0x000fca000000002d */
[C---:B------:R-:W-:Y:S02]  /*2aa0*/  FSETP.GEU.AND P5, PT, R23.reuse, RZ, PT ;  /* 0x000000ff1700720b */ /* 0x040fe40003fae000 */
[----:B------:R-:W-:Y:S02]  /*2ab0*/  SEL R0, R22, RZ, P0 ;  /* 0x000000ff16007207 */ /* 0x000fe40000000000 */
[----:B------:R-:W-:Y:S02]  /*2ac0*/  FSEL R45, R23, RZ, P5 ;  /* 0x000000ff172d7208 */ /* 0x000fe40002800000 */
[----:B------:R-:W-:Y:S01]  /*2ad0*/  SEL R23, R26, RZ, P0 ;  /* 0x000000ff1a177207 */ /* 0x000fe20000000000 */
[----:B0-----:R-:W-:Y:S01]  /*2ae0*/  FMUL R27, R19, R44 ;  /* 0x0000002c131b7220 */ /* 0x001fe20000400000 */
[----:B------:R-:W-:-:S03]  /*2af0*/  ISETP.NE.AND P6, PT, R106, 0x180, PT ;  /* 0x000001806a00780c */ /* 0x000fc60003fc5270 */
[----:B------:R-:W-:Y:S01]  /*2b00*/  FADD R0, R0, -R23 ;  /* 0x8000001700007221 */ /* 0x000fe20000000000 */
[----:B------:R-:W-:Y:S02]  /*2b10*/  SEL R23, R142, RZ, P0 ;  /* 0x000000ff8e177207 */ /* 0x000fe40000000000 */
[----:B------:R-:W-:Y:S01]  /*2b20*/  SEL R146, R146, RZ, P0 ;  /* 0x000000ff92927207 */ /* 0x000fe20000000000 */
[----:B------:R-:W-:Y:S01]  /*2b30*/  FMUL R0, R27, R0 ;  /* 0x000000001b007220 */ /* 0x000fe20000400000 */
[----:B------:R-:W-:-:S03]  /*2b40*/  SEL R22, R73, RZ, P3 ;  /* 0x000000ff49167207 */ /* 0x000fc60001800000 */
[----:B------:R-:W-:Y:S02]  /*2b50*/  FFMA R0, R23, R0, R146 ;  /* 0x0000000017007223 */ /* 0x000fe40000000092 */
[----:B------:R-:W-:-:S03]  /*2b60*/  FADD R22, R22, 9.9999997473787516356e-06 ;  /* 0x3727c5ac16167421 */ /* 0x000fc60000000000 */
[C---:B------:R-:W-:Y:S01]  /*2b70*/  FSETP.GEU.AND P5, PT, R0.reuse, RZ, PT ;  /* 0x000000ff0000720b */ /* 0x040fe20003fae000 */
[----:B------:R-:W0:Y:S01]  /*2b80*/  MUFU.SQRT R44, R22 ;  /* 0x00000016002c7308 */ /* 0x000e220000002000 */
[----:B------:R-:W-:Y:S02]  /*2b90*/  @P6 FSEL R45, R59, RZ, P1 ;  /* 0x000000ff3b2d6208 */ /* 0x000fe40000800000 */
[----:B------:R-:W-:Y:S02]  /*2ba0*/  @!P2 FSEL R45, R0, RZ, P5 ;  /* 0x000000ff002da208 */ /* 0x000fe40002800000 */
[----:B------:R-:W-:-:S05]  /*2bb0*/  SEL R0, R81, RZ, P0 ;  /* 0x000000ff51007207 */ /* 0x000fca0000000000 */
[----:B------:R-:W-:Y:S01]  /*2bc0*/  FADD R0, R0, 9.9999997473787516356e-06 ;  /* 0x3727c5ac00007421 */ /* 0x000fe20000000000 */
[----:B------:R-:W-:-:S03]  /*2bd0*/  SEL R23, R93, RZ, P4 ;  /* 0x000000ff5d177207 */ /* 0x000fc60002000000 */
[----:B------:R-:W1:Y:S01]  /*2be0*/  MUFU.SQRT R19, R0 ;  /* 0x0000000000137308 */ /* 0x000e620000002000 */
[C---:B0-----:R-:W-:Y:S01]  /*2bf0*/  FSETP.GT.AND P6, PT, R44.reuse, 8.50705917302346158658e+37, PT ;  /* 0x7e8000002c00780b */ /* 0x041fe20003fc4000 */
[----:B------:R-:W-:Y:S01]  /*2c00*/  FADD R23, R23, 9.9999997473787516356e-06 ;  /* 0x3727c5ac17177421 */ /* 0x000fe20000000000 */
[----:B------:R-:W-:-:S05]  /*2c10*/  FSETP.GEU.AND P5, PT, R44, 1.175494350822287508e-38, PT ;  /* 0x008000002c00780b */ /* 0x000fca0003fae000 */
[----:B------:R-:W0:Y:S01]  /*2c20*/  MUFU.SQRT R26, R23 ;  /* 0x00000017001a7308 */ /* 0x000e220000002000 */
[----:B------:R-:W-:-:S05]  /*2c30*/  FSEL R59, R55, 1, P6 ;  /* 0x3f800000373b7808 */ /* 0x000fca0003000000 */
[----:B------:R-:W-:Y:S01]  /*2c40*/  @P6 FMUL R44, R44, 0.25 ;  /* 0x3e8000002c2c6820 */ /* 0x000fe20000400000 */
[C---:B-1----:R-:W-:Y:S02]  /*2c50*/  FSETP.GT.AND P6, PT, R19.reuse, 8.50705917302346158658e+37, PT ;  /* 0x7e8000001300780b */ /* 0x042fe40003fc4000 */
[----:B------:R-:W-:Y:S01]  /*2c60*/  P2R R60, PR, RZ, 0x2 ;  /* 0x00000002ff3c7803 */ /* 0x000fe20000000000 */
[----:B------:R-:W-:Y:S01]  /*2c70*/  @!P5 FMUL R44, R44, 16777216 ;  /* 0x4b8000002c2cd820 */ /* 0x000fe20000400000 */
[----:B------:R-:W-:-:S04]  /*2c80*/  FSETP.GEU.AND P1, PT, R19, 1.175494350822287508e-38, PT ;  /* 0x008000001300780b */ /* 0x000fc80003f2e000 */
[----:B------:R-:W-:Y:S01]  /*2c90*/  P2R R0, PR, RZ, 0x2 ;  /* 0x00000002ff007803 */ /* 0x000fe20000000000 */
[----:B------:R-:W1:Y:S01]  /*2ca0*/  MUFU.RCP R44, R44 ;  /* 0x0000002c002c7308 */ /* 0x000e620000001000 */
[----:B0-----:R-:W-:Y:S02]  /*2cb0*/  FSETP.GT.AND P1, PT, R26, 8.50705917302346158658e+37, PT ;  /* 0x7e8000001a00780b */ /* 0x001fe40003f24000 */
[----:B------:R-:W-:Y:S01]  /*2cc0*/  FSEL R22, R122, 1, P6 ;  /* 0x3f8000007a167808 */ /* 0x000fe20003000000 */
[----:B------:R-:W-:Y:S01]  /*2cd0*/  @P6 FMUL R19, R19, 0.25 ;  /* 0x3e80000013136820 */ /* 0x000fe20000400000 */
[----:B------:R-:W-:Y:S01]  /*2ce0*/  FSETP.GEU.AND P6, PT, R26, 1.175494350822287508e-38, PT ;  /* 0x008000001a00780b */ /* 0x000fe20003fce000 */
[----:B------:R-:W-:Y:S01]  /*2cf0*/  @!P5 FMUL R59, R59, 16777216 ;  /* 0x4b8000003b3bd820 */ /* 0x000fe20000400000 */
[----:B------:R-:W-:Y:S02]  /*2d00*/  ISETP.NE.AND P5, PT, R0, RZ, PT ;  /* 0x000000ff0000720c */ /* 0x000fe40003fa5270 */
[----:B------:R-:W-:-:S02]  /*2d10*/  SEL R0, R85, RZ, P3 ;  /* 0x000000ff55007207 */ /* 0x000fc40001800000 */
[----:B------:R-:W-:-:S03]  /*2d20*/  FSEL R27, R55, 1, P1 ;  /* 0x3f800000371b7808 */ /* 0x000fc60000800000 */
[----:B------:R-:W-:Y:S01]  /*2d30*/  @P1 FMUL R26, R26, 0.25 ;  /* 0x3e8000001a1a1820 */ /* 0x000fe20000400000 */
[----:B------:R-:W-:Y:S01]  /*2d40*/  FADD R0, R0, -R97 ;  /* 0x8000006100007221 */ /* 0x000fe20000000000 */
[----:B-1----:R-:W-:Y:S01]  /*2d50*/  FMUL R59, R44, R59 ;  /* 0x0000003b2c3b7220 */ /* 0x002fe20000400000 */
        /* <DEDUP_REMOVED lines=22> */
[----:B0-----:R-:W-:-:S04]  /*2ec0*/  FMUL R21, R19, R22 ;  /* 0x0000001613157220 */ /* 0x001fc80000400000 */
[----:B------:R-:W-:Y:S01]  /*2ed0*/  FADD R0, R0, -R25 ;  /* 0x8000001900007221 */ /* 0x000fe20000000000 */
[----:B------:R-:W-:Y:S02]  /*2ee0*/  SEL R141, R141, RZ, P0 ;  /* 0x000000ff8d8d7207 */ /* 0x000fe40000000000 */
[----:B------:R-:W-:Y:S01]  /*2ef0*/  ISETP.NE.AND P6, PT, R106, 0x180, PT ;  /* 0x000001806a00780c */ /* 0x000fe20003fc5270 */
[----:B------:R-:W-:Y:S01]  /*2f00*/  FMUL R0, R21, R0 ;  /* 0x0000000015007220 */ /* 0x000fe20000400000 */
[----:B------:R-:W-:Y:S02]  /*2f10*/  SEL R22, R145, RZ, P0 ;  /* 0x000000ff91167207 */ /* 0x000fe40000000000 */
[----:B------:R-:W-:-:S03]  /*2f20*/  SEL R21, R72, RZ, P3 ;  /* 0x000000ff48157207 */ /* 0x000fc60001800000 */
[----:B------:R-:W-:Y:S02]  /*2f30*/  FFMA R0, R141, R0, R22 ;  /* 0x000000008d007223 */ /* 0x000fe40000000016 */
[----:B------:R-:W-:-:S03]  /*2f40*/  FADD R21, R21, 9.9999997473787516356e-06 ;  /* 0x3727c5ac15157421 */ /* 0x000fc60000000000 */
[C---:B------:R-:W-:Y:S01]  /*2f50*/  FSETP.GEU.AND P5, PT, R0.reuse, RZ, PT ;  /* 0x000000ff0000720b */ /* 0x040fe20003fae000 */
[----:B------:R0:W1:Y:S01]  /*2f60*/  MUFU.SQRT R25, R21 ;  /* 0x0000001500197308 */ /* 0x0000620000002000 */
[----:B------:R-:W-:Y:S02]  /*2f70*/  @P6 FSEL R44, R23, RZ, P1 ;  /* 0x000000ff172c6208 */ /* 0x000fe40000800000 */
[----:B------:R-:W-:Y:S02]  /*2f80*/  @!P2 FSEL R44, R0, RZ, P5 ;  /* 0x000000ff002ca208 */ /* 0x000fe40002800000 */
[----:B------:R-:W-:-:S05]  /*2f90*/  SEL R0, R80, RZ, P0 ;  /* 0x000000ff50007207 */ /* 0x000fca0000000000 */
[----:B------:R-:W-:Y:S01]  /*2fa0*/  FADD R0, R0, 9.9999997473787516356e-06 ;  /* 0x3727c5ac00007421 */ /* 0x000fe20000000000 */
[----:B0-----:R-:W-:-:S03]  /*2fb0*/  SEL R21, R92, RZ, P4 ;  /* 0x000000ff5c157207 */ /* 0x001fc60002000000 */
[----:B------:R-:W0:Y:S01]  /*2fc0*/  MUFU.SQRT R19, R0 ;  /* 0x0000000000137308 */ /* 0x000e220000002000 */
[----:B-1----:R-:W-:Y:S01]  /*2fd0*/  FSETP.GT.AND P6, PT, R25, 8.50705917302346158658e+37, PT ;  /* 0x7e8000001900780b */ /* 0x002fe20003fc4000 */
[----:B------:R-:W-:Y:S01]  /*2fe0*/  FADD R21, R21, 9.9999997473787516356e-06 ;  /* 0x3727c5ac15157421 */ /* 0x000fe20000000000 */
[----:B------:R-:W-:-:S05]  /*2ff0*/  FSETP.GEU.AND P5, PT, R25, 1.175494350822287508e-38, PT ;  /* 0x008000001900780b */ /* 0x000fca0003fae000 */
[----:B------:R-:W1:Y:S01]  /*3000*/  MUFU.SQRT R23, R21 ;  /* 0x0000001500177308 */ /* 0x000e620000002000 */
[----:B------:R-:W-:-:S05]  /*3010*/  FSEL R26, R55, 1, P6 ;  /* 0x3f800000371a7808 */ /* 0x000fca0003000000 */
[----:B------:R-:W-:Y:S01]  /*3020*/  @P6 FMUL R25, R25, 0.25 ;  /* 0x3e80000019196820 */ /* 0x000fe20000400000 */
[----:B0-----:R-:W-:-:S03]  /*3030*/  FSETP.GT.AND P6, PT, R19, 8.50705917302346158658e+37, PT ;  /* 0x7e8000001300780b */ /* 0x001fc60003fc4000 */
[----:B------:R-:W-:Y:S01]  /*3040*/  @!P5 FMUL R25, R25, 16777216 ;  /* 0x4b8000001919d820 */ /* 0x000fe20000400000 */
[----:B------:R-:W-:Y:S02]  /*3050*/  P2R R27, PR, RZ, 0x4 ;  /* 0x00000004ff1b7803 */ /* 0x000fe40000000000 */
[----:B------:R-:W-:Y:S02]  /*3060*/  FSETP.GEU.AND P1, PT, R19, 1.175494350822287508e-38, PT ;  /* 0x008000001300780b */ /* 0x000fe40003f2e000 */
[----:B-1----:R-:W-:Y:S01]  /*3070*/  FSETP.GT.AND P2, PT, R23, 8.50705917302346158658e+37, PT ;  /* 0x7e8000001700780b */ /* 0x002fe20003f44000 */
[----:B------:R-:W0:Y:S01]  /*3080*/  MUFU.RCP R25, R25 ;  /* 0x0000001900197308 */ /* 0x000e220000001000 */
[----:B------:R-:W-:-:S03]  /*3090*/  FSEL R22, R122, 1, P6 ;  /* 0x3f8000007a167808 */ /* 0x000fc60003000000 */
[----:B------:R-:W-:Y:S01]  /*30a0*/  @P6 FMUL R19, R19, 0.25 ;  /* 0x3e80000013136820 */ /* 0x000fe20000400000 */
[----:B------:R-:W-:Y:S01]  /*30b0*/  FSETP.GEU.AND P6, PT, R23, 1.175494350822287508e-38, PT ;  /* 0x008000001700780b */ /* 0x000fe20003fce000 */
[----:B------:R-:W-:Y:S01]  /*30c0*/  @!P5 FMUL R26, R26, 16777216 ;  /* 0x4b8000001a1ad820 */ /* 0x000fe20000400000 */
[----:B------:R-:W-:Y:S02]  /*30d0*/  SEL R21, R84, RZ, P3 ;  /* 0x000000ff54157207 */ /* 0x000fe40001800000 */
[----:B------:R-:W-:-:S03]  /*30e0*/  SEL R96, R96, RZ, P3 ;  /* 0x000000ff60607207 */ /* 0x000fc60001800000 */
[----:B------:R-:W-:Y:S01]  /*30f0*/  @P2 FMUL R23, R23, 0.25 ;  /* 0x3e80000017172820 */ /* 0x000fe20000400000 */
[----:B------:R-:W-:Y:S01]  /*3100*/  FSEL R0, R55, 1, P2 ;  /* 0x3f80000037007808 */ /* 0x000fe20001000000 */
[----:B------:R-:W-:Y:S01]  /*3110*/  FADD R21, R21, -R96 ;  /* 0x8000006015157221 */ /* 0x000fe20000000000 */
[----:B0-----:R-:W-:Y:S01]  /*3120*/  FMUL R26, R25, R26 ;  /* 0x0000001a191a7220 */ /* 0x001fe20000400000 */
[----:B------:R-:W-:Y:S02]  /*3130*/  ISETP.NE.AND P2, PT, R27, RZ, PT ;  /* 0x000000ff1b00720c */ /* 0x000fe40003f45270 */
[----:B------:R-:W-:Y:S01]  /*3140*/  @!P6 FMUL R23, R23, 16777216 ;  /* 0x4b8000001717e820 */ /* 0x000fe20000400000 */
[----:B------:R-:W-:Y:S01]  /*3150*/  SEL R136, R136, RZ, P3 ;  /* 0x000000ff88887207 */ /* 0x000fe20001800000 */
[----:B------:R-:W-:Y:S01]  /*3160*/  FMUL R21, R26, R21 ;  /* 0x000000151a157220 */ /* 0x000fe20000400000 */
[----:B------:R-:W-:-:S03]  /*3170*/  SEL R27, R132, RZ, P3 ;  /* 0x000000ff841b7207 */ /* 0x000fc60001800000 */
[----:B------:R-:W0:Y:S02]  /*3180*/  MUFU.RCP R23, R23 ;  /* 0x0000001700177308 */ /* 0x000e240000001000 */
[----:B------:R-:W-:-:S05]  /*3190*/  FFMA R21, R136, R21, R27 ;  /* 0x0000001588157223 */ /* 0x000fca000000001b */
[C---:B------:R-:W-:Y:S01]  /*31a0*/  FSETP.GEU.AND P5, PT, R21.reuse, RZ, PT ;  /* 0x000000ff1500720b */ /* 0x040fe20003fae000 */
[----:B------:R-:W-:Y:S01]  /*31b0*/  @!P6 FMUL R0, R0, 16777216 ;  /* 0x4b8000000000e820 */ /* 0x000fe20000400000 */
[----:B------:R-:W-:Y:S02]  /*31c0*/  SEL R124, R124, RZ, P4 ;  /* 0x000000ff7c7c7207 */ /* 0x000fe40002000000 */
[----:B------:R-:W-:Y:S02]  /*31d0*/  FSEL R26, R21, RZ, P5 ;  /* 0x000000ff151a7208 */ /* 0x000fe40002800000 */
[----:B------:R-:W-:Y:S01]  /*31e0*/  SEL R21, R128, RZ, P4 ;  /* 0x000000ff80157207 */ /* 0x000fe20002000000 */
[----:B0-----:R-:W-:Y:S01]  /*31f0*/  FMUL R0, R23, R0 ;  /* 0x0000000017007220 */ /* 0x001fe20000400000 */
[----:B------:R-:W-:-:S03]  /*3200*/  @!P1 FMUL R19, R19, 16777216 ;  /* 0x4b80000013139820 */ /* 0x000fc60000400000 */
[----:B------:R-:W-:Y:S01]  /*3210*/  FADD R21, R21, -R124 ;  /* 0x8000007c15157221 */ /* 0x000fe20000000000 */
[----:B------:R-:W-:Y:S02]  /*3220*/  SEL R112, R112, RZ, P4 ;  /* 0x000000ff70707207 */ /* 0x000fe40002000000 */
[----:B------:R-:W-:Y:S01]  /*3230*/  SEL R25, R108, RZ, P4 ;  /* 0x000000ff6c197207 */ /* 0x000fe20002000000 */
[----:B------:R-:W-:Y:S01]  /*3240*/  FMUL R21, R0, R21 ;  /* 0x0000001500157220 */ /* 0x000fe20000400000 */
[----:B------:R-:W0:Y:S03]  /*3250*/  MUFU.RCP R19, R19 ;  /* 0x0000001300137308 */ /* 0x000e260000001000 */
[----:B------:R-:W-:-:S05]  /*3260*/  FFMA R21, R112, R21, R25 ;  /* 0x0000001570157223 */ /* 0x000fca0000000019 */
[C---:B------:R-:W-:Y:S01]  /*3270*/  FSETP.GEU.AND P5, PT, R21.reuse, RZ, PT ;  /* 0x000000ff1500720b */ /* 0x040fe20003fae000 */
        /* <DEDUP_REMOVED lines=10> */
[----:B------:R-:W-:-:S03]  /*3320*/  ISETP.GT.AND P6, PT, R53, 0x1bf, PT ;  /* 0x000001bf3500780c */ /* 0x000fc60003fc4270 */
[----:B------:R-:W-:Y:S02]  /*3330*/  FFMA R20, R21, R20, R144 ;  /* 0x0000001415147223 */ /* 0x000fe40000000090 */
[----:B------:R-:W-:-:S03]  /*3340*/  @P5 FSEL R0, R26, RZ, P6 ;  /* 0x000000ff1a005208 */ /* 0x000fc60003000000 */
[----:B------:R-:W-:-:S04]  /*3350*/  FSETP.GEU.AND P5, PT, R20, RZ, PT ;  /* 0x000000ff1400720b */ /* 0x000fc80003fae000 */
[----:B------:R-:W-:Y:S02]  /*3360*/  @!P2 FSEL R0, R20, RZ, P5 ;  /* 0x000000ff1400a208 */ /* 0x000fe40002800000 */
[C---:B------:R-:W-:Y:S02]  /*3370*/  LOP3.LUT R20, R14.reuse, 0x8, RZ, 0xfc, !PT ;  /* 0x000000080e147812 */ /* 0x040fe400078efcff */
[----:B------:R-:W-:Y:S02]  /*3380*/  LOP3.LUT R14, R14, 0xc, RZ, 0xfc, !PT ;  /* 0x0000000c0e0e7812 */ /* 0x000fe400078efcff */
[C---:B------:R-:W-:Y:S02]  /*3390*/  LEA.HI R19, R15.reuse, R20, RZ, 0x9 ;  /* 0x000000140f137211 */ /* 0x040fe400078f48ff */
[----:B------:R-:W-:Y:S02]  /*33a0*/  LEA.HI R15, R15, R14, RZ, 0x9 ;  /* 0x0000000e0f0f7211 */ /* 0x000fe400078f48ff */
[----:B------:R-:W-:-:S02]  /*33b0*/  LOP3.LUT R19, R19, 0xfffffe00, RZ, 0xc0, !PT ;  /* 0xfffffe0013137812 */ /* 0x000fc400078ec0ff */
[----:B------:R-:W-:-:S03]  /*33c0*/  LOP3.LUT R15, R15, 0xfffffe00, RZ, 0xc0, !PT ;  /* 0xfffffe000f0f7812 */ /* 0x000fc600078ec0ff */
[----:B------:R-:W-:Y:S02]  /*33d0*/  IMAD.IADD R59, R20, 0x1, -R19 ;  /* 0x00000001143b7824 */ /* 0x000fe400078e0a13 */
[----:B------:R-:W-:Y:S02]  /*33e0*/  IMAD.IADD R61, R14, 0x1, -R15 ;  /* 0x000000010e3d7824 */ /* 0x000fe400078e0a0f */
[--C-:B------:R-:W-:Y:S02]  /*33f0*/  IMAD.IADD R14, R59, 0x1, R18.reuse ;  /* 0x000000013b0e7824 */ /* 0x100fe400078e0212 */
[----:B------:R-:W-:Y:S02]  /*3400*/  IMAD.IADD R18, R61, 0x1, R18 ;  /* 0x000000013d127824 */ /* 0x000fe400078e0212 */
[----:B------:R-:W-:Y:S02]  /*3410*/  VIADD R25, R14, 0xfffffe80 ;  /* 0xfffffe800e197836 */ /* 0x000fe40000000000 */
[----:B------:R-:W-:Y:S01]  /*3420*/  VIADD R23, R18, 0xfffffe80 ;  /* 0xfffffe8012177836 */ /* 0x000fe20000000000 */
[----:B------:R-:W-:Y:S01]  /*3430*/  CS2R R14, SRZ ;  /* 0x00000000000e7805 */ /* 0x000fe2000001ff00 */
[----:B------:R-:W-:-:S04]  /*3440*/  IMAD.WIDE R24, R25, 0x4, R12 ;  /* 0x0000000419187825 */ /* 0x000fc800078e020c */
[----:B------:R-:W-:Y:S01]  /*3450*/  IMAD.WIDE R22, R23, 0x4, R12 ;  /* 0x0000000417167825 */ /* 0x000fe200078e020c */
[----:B------:R-:W-:-:S03]  /*3460*/  CS2R R12, SRZ ;  /* 0x00000000000c7805 */ /* 0x000fc6000001ff00 */
[----:B------:R-:W-:-:S05]  /*3470*/  IMAD.WIDE R72, R61, 0x4, R64 ;  /* 0x000000043d487825 */ /* 0x000fca00078e0240 */
[----:B------:R0:W2:Y:S01]  /*3480*/  @P4 LDG.E.EL.128 R12, desc[UR6][R72.64+-0x600] ;  /* 0xfffa0006480c4981 */ /* 0x0000a2000c2e1d00 */
[----:B------:R-:W-:Y:S01]  /*3490*/  IMAD.WIDE R100, R59, 0x4, R38 ;  /* 0x000000043b647825 */ /* 0x000fe200078e0226 */
[----:B------:R-:W-:-:S03]  /*34a0*/  CS2R R74, SRZ ;  /* 0x00000000004a7805 */ /* 0x000fc6000001ff00 */
[----:B------:R-:W-:Y:S01]  /*34b0*/  IMAD.WIDE R38, R61, 0x4, R38 ;  /* 0x000000043d267825 */ /* 0x000fe200078e0226 */
[----:B0-----:R-:W-:-:S06]  /*34c0*/  CS2R R72, SRZ ;  /* 0x0000000000487805 */ /* 0x001fcc000001ff00 */
[----:B------:R0:W3:Y:S02]  /*34d0*/  @P4 LDG.E.EL.128 R72, desc[UR6][R38.64+-0x600] ;  /* 0xfffa000626484981 */ /* 0x0000e4000c2e1d00 */
[----:B0-----:R-:W0:Y:S01]  /*34e0*/  LDC.64 R38, c[0x0][0x2c8] ;  /* 0x0000b200ff267b82 */ /* 0x001e220000000a00 */
[----:B------:R-:W-:Y:S02]  /*34f0*/  CS2R R92, SRZ ;  /* 0x00000000005c7805 */ /* 0x000fe4000001ff00 */
[----:B------:R-:W-:Y:S01]  /*3500*/  CS2R R94, SRZ ;  /* 0x00000000005e7805 */ /* 0x000fe2000001ff00 */
[----:B------:R-:W-:Y:S01]  /*3510*/  IMAD.WIDE R68, R61, 0x4, R16 ;  /* 0x000000043d447825 */ /* 0x000fe200078e0210 */
[----:B------:R-:W-:-:S03]  /*3520*/  CS2R R18, SRZ ;  /* 0x0000000000127805 */ /* 0x000fc6000001ff00 */
[C---:B------:R-:W-:Y:S01]  /*3530*/  IMAD.WIDE R26, R59.reuse, 0x4, R16 ;  /* 0x000000043b1a7825 */ /* 0x040fe200078e0210 */
[----:B------:R1:W4:Y:S01]  /*3540*/  @P4 LDG.E.EL.128 R92, desc[UR6][R68.64+-0x600] ;  /* 0xfffa0006445c4981 */ /* 0x000322000c2e1d00 */
[----:B------:R-:W-:Y:S02]  /*3550*/  CS2R R16, SRZ ;  /* 0x0000000000107805 */ /* 0x000fe4000001ff00 */
[----:B------:R-:W-:-:S04]  /*3560*/  IMAD.WIDE R80, R59, 0x4, R66 ;  /* 0x000000043b507825 */ /* 0x000fc800078e0242 */
[----:B------:R-:W-:Y:S01]  /*3570*/  IMAD.WIDE R82, R61, 0x4, R66 ;  /* 0x000000043d527825 */ /* 0x000fe200078e0242 */
[----:B------:R-:W-:-:S03]  /*3580*/  CS2R R66, SRZ ;  /* 0x0000000000427805 */ /* 0x000fc6000001ff00 */
[----:B-1----:R-:W-:Y:S01]  /*3590*/  IMAD.WIDE R68, R59, 0x4, R64 ;  /* 0x000000043b447825 */ /* 0x002fe200078e0240 */
[----:B------:R-:W-:-:S04]  /*35a0*/  CS2R R64, SRZ ;  /* 0x0000000000407805 */ /* 0x000fc8000001ff00 */
[----:B------:R-:W5:Y:S04]  /*35b0*/  @P4 LDG.E.EL.128 R16, desc[UR6][R68.64+-0x600] ;  /* 0xfffa000644104981 */ /* 0x000f68000c2e1d00 */
[----:B------:R-:W3:Y:S01]  /*35c0*/  @P4 LDG.E.EL.128 R64, desc[UR6][R100.64+-0x600] ;  /* 0xfffa000664404981 */ /* 0x000ee2000c2e1d00 */
[----:B--2---:R-:W-:Y:S02]  /*35d0*/  SEL R158, R12, RZ, P4 ;  /* 0x000000ff0c9e7207 */ /* 0x004fe40002000000 */
[----:B------:R-:W-:Y:S01]  /*35e0*/  SEL R156, R13, RZ, P4 ;  /* 0x000000ff0d9c7207 */ /* 0x000fe20002000000 */
[----:B0-----:R-:W-:Y:S01]  /*35f0*/  IMAD.WIDE R12, R63, 0x4, R38 ;  /* 0x000000043f0c7825 */ /* 0x001fe200078e0226 */
[----:B------:R-:W-:Y:S02]  /*3600*/  SEL R157, R14, RZ, P4 ;  /* 0x000000ff0e9d7207 */ /* 0x000fe40002000000 */
[----:B------:R-:W-:-:S03]  /*3610*/  SEL R155, R15, RZ, P4 ;  /* 0x000000ff0f9b7207 */ /* 0x000fc60002000000 */
[----:B------:R-:W2:Y:S01]  /*3620*/  LDG.E.EL.128 R12, desc[UR6][R12.64] ;  /* 0x000000060c0c7981 */ /* 0x000ea2000c2e1d00 */
[----:B------:R-:W-:Y:S02]  /*3630*/  ISETP.NE.AND P1, PT, R71, RZ, PT ;  /* 0x000000ff4700720c */ /* 0x000fe40003f25270 */
[----:B------:R-:W-:Y:S02]  /*3640*/  CS2R R96, SRZ ;  /* 0x0000000000607805 */ /* 0x000fe4000001ff00 */
[----:B------:R-:W-:Y:S02]  /*3650*/  CS2R R98, SRZ ;  /* 0x0000000000627805 */ /* 0x000fe4000001ff00 */
[----:B------:R-:W-:Y:S02]  /*3660*/  CS2R R84, SRZ ;  /* 0x0000000000547805 */ /* 0x000fe4000001ff00 */
[----:B------:R-:W-:Y:S02]  /*3670*/  CS2R R86, SRZ ;  /* 0x0000000000567805 */ /* 0x000fe4000001ff00 */
[----:B------:R-:W4:Y:S04]  /*3680*/  @P4 LDG.E.EL.128 R96, desc[UR6][R24.64] ;  /* 0x0000000618604981 */ /* 0x000f28000c2e1d00 */
[----:B------:R-:W4:Y:S01]  /*3690*/  @P4 LDG.E.EL.128 R84, desc[UR6][R26.64+-0x600] ;  /* 0xfffa00061a544981 */ /* 0x000f22000c2e1d00 */
[----:B------:R-:W-:-:S02]  /*36a0*/  CS2R R108, SRZ ;  /* 0x00000000006c7805 */ /* 0x000fc4000001ff00 */
[----:B------:R-:W-:-:S06]  /*36b0*/  CS2R R110, SRZ ;  /* 0x00000000006e7805 */ /* 0x000fcc000001ff00 */
[----:B------:R-:W4:Y:S01]  /*36c0*/  @P4 LDG.E.EL.128 R108, desc[UR6][R22.64] ;  /* 0x00000006166c4981 */ /* 0x000f22000c2e1d00 */
[----:B-----5:R-:W-:Y:S02]  /*36d0*/  SEL R124, R18, RZ, P4 ;  /* 0x000000ff127c7207 */ /* 0x020fe40002000000 */
[----:B------:R-:W-:Y:S02]  /*36e0*/  SEL R126, R16, RZ, P4 ;  /* 0x000000ff107e7207 */ /* 0x000fe40002000000 */
[----:B---3--:R-:W-:Y:S02]  /*36f0*/  SEL R151, R65, RZ, P4 ;  /* 0x000000ff41977207 */ /* 0x008fe40002000000 */
[----:B------:R-:W-:Y:S02]  /*3700*/  SEL R148, R66, RZ, P4 ;  /* 0x000000ff42947207 */ /* 0x000fe40002000000 */
[----:B------:R-:W-:Y:S01]  /*3710*/  SEL R125, R17, RZ, P4 ;  /* 0x000000ff117d7207 */ /* 0x000fe20002000000 */
[----:B------:R-:W-:-:S04]  /*3720*/  IMAD.WIDE R16, R57, 0x4, R102 ;  /* 0x0000000439107825 */ /* 0x000fc800078e0266 */
[----:B--2---:R-:W-:Y:S01]  /*3730*/  FADD R14, R14, 9.9999997473787516356e-06 ;  /* 0x3727c5ac0e0e7421 */ /* 0x004fe20000000000 */
[----:B------:R-:W-:Y:S01]  /*3740*/  FADD R15, R15, 9.9999997473787516356e-06 ;  /* 0x3727c5ac0f0f7421 */ /* 0x000fe20000000000 */
[----:B------:R-:W-:Y:S01]  /*3750*/  FADD R12, R12, 9.9999997473787516356e-06 ;  /* 0x3727c5ac0c0c7421 */ /* 0x000fe20000000000 */
[----:B------:R-:W-:Y:S01]  /*3760*/  FADD R18, R13, 9.9999997473787516356e-06 ;  /* 0x3727c5ac0d127421 */ /* 0x000fe20000000000 */
[----:B------:R-:W0:Y:S08]  /*3770*/  MUFU.SQRT R62, R14 ;  /* 0x0000000e003e7308 */ /* 0x000e300000002000 */
[----:B------:R1:W2:Y:S08]  /*3780*/  MUFU.SQRT R65, R15 ;  /* 0x0000000f00417308 */ /* 0x0002b00000002000 */
[----:B------:R3:W5:Y:S01]  /*3790*/  MUFU.SQRT R66, R12 ;  /* 0x0000000c00427308 */ /* 0x0007620000002000 */
[----:B-1----:R-:W-:-:S02]  /*37a0*/  CS2R R14, SRZ ;  /* 0x00000000000e7805 */ /* 0x002fc4000001ff00 */
[----:B---3--:R-:W-:-:S06]  /*37b0*/  CS2R R12, SRZ ;  /* 0x00000000000c7805 */ /* 0x008fcc000001ff00 */
[----:B------:R1:W3:Y:S01]  /*37c0*/  @P1 LDG.E.EL.128 R12, desc[UR6][R16.64] ;  /* 0x00000006100c1981 */ /* 0x0002e2000c2e1d00 */
[----:B----4-:R-:W-:Y:S02]  /*37d0*/  SEL R77, R94, RZ, P4 ;  /* 0x000000ff5e4d7207 */ /* 0x010fe40002000000 */
[----:B------:R-:W-:Y:S02]  /*37e0*/  SEL R94, R96, RZ, P4 ;  /* 0x000000ff605e7207 */ /* 0x000fe40002000000 */
[----:B------:R-:W-:Y:S02]  /*37f0*/  SEL R96, R87, RZ, P4 ;  /* 0x000000ff57607207 */ /* 0x000fe40002000000 */
[----:B------:R-:W-:Y:S02]  /*3800*/  CS2R R24, SRZ ;  /* 0x0000000000187805 */ /* 0x000fe4000001ff00 */
[----:B------:R-:W-:Y:S01]  /*3810*/  CS2R R26, SRZ ;  /* 0x00000000001a7805 */ /* 0x000fe2000001ff00 */
[----:B------:R-:W4:Y:S05]  /*3820*/  MUFU.SQRT R69, R18 ;  /* 0x0000001200457308 */ /* 0x000f2a0000002000 */
[----:B------:R0:W2:Y:S01]  /*3830*/  @P4 LDG.E.EL.128 R24, desc[UR6][R82.64+-0x600] ;  /* 0xfffa000652184981 */ /* 0x0000a2000c2e1d00 */
[----:B-1----:R-:W-:Y:S01]  /*3840*/  IMAD.WIDE R16, R59, 0x4, R102 ;  /* 0x000000043b107825 */ /* 0x002fe200078e0266 */
[----:B0-----:R-:W-:-:S02]  /*3850*/  SEL R83, R108, RZ, P4 ;  /* 0x000000ff6c537207 */ /* 0x001fc40002000000 */
[----:B---3--:R-:W-:-:S05]  /*3860*/  SEL R12, R12, RZ, P1 ;  /* 0x000000ff0c0c7207 */ /* 0x008fca0000800000 */
[----:B------:R-:W-:Y:S01]  /*3870*/  FADD R12, R12, 9.9999997473787516356e-06 ;  /* 0x3727c5ac0c0c7421 */ /* 0x000fe20000000000 */
[----:B------:R-:W-:-:S03]  /*3880*/  SEL R13, R13, RZ, P1 ;  /* 0x000000ff0d0d7207 */ /* 0x000fc60000800000 */
[----:B------:R0:W1:Y:S01]  /*3890*/  MUFU.SQRT R87, R12 ;  /* 0x0000000c00577308 */ /* 0x0000620000002000 */
[----:B------:R-:W-:Y:S01]  /*38a0*/  SEL R15, R15, RZ, P1 ;  /* 0x000000ff0f0f7207 */ /* 0x000fe20000800000 */
[----:B------:R-:W-:Y:S01]  /*38b0*/  FADD R13, R13, 9.9999997473787516356e-06 ;  /* 0x3727c5ac0d0d7421 */ /* 0x000fe20000000000 */
[----:B0-----:R-:W-:-:S05]  /*38c0*/  SEL R12, R14, RZ, P1 ;  /* 0x000000ff0e0c7207 */ /* 0x001fca0000800000 */
[----:B------:R-:W0:Y:S01]  /*38d0*/  MUFU.SQRT R108, R13 ;  /* 0x0000000d006c7308 */ /* 0x000e220000002000 */
[----:B------:R-:W-:Y:S01]  /*38e0*/  FADD R12, R12, 9.9999997473787516356e-06 ;  /* 0x3727c5ac0c0c7421 */ /* 0x000fe20000000000 */
[----:B------:R-:W-:Y:S01]  /*38f0*/  FADD R18, R15, 9.9999997473787516356e-06 ;  /* 0x3727c5ac0f127421 */ /* 0x000fe20000000000 */
[----:B------:R-:W-:-:S05]  /*3900*/  CS2R R14, SRZ ;  /* 0x00000000000e7805 */ /* 0x000fca000001ff00 */
[----:B------:R3:W0:Y:S02]  /*3910*/  MUFU.SQRT R107, R12 ;  /* 0x0000000c006b7308 */ /* 0x0006240000002000 */
[----:B---3--:R-:W-:-:S06]  /*3920*/  CS2R R12, SRZ ;  /* 0x00000000000c7805 */ /* 0x008fcc000001ff00 */
[----:B------:R3:W2:Y:S01]  /*3930*/  @P1 LDG.E.EL.128 R12, desc[UR6][R16.64] ;  /* 0x00000006100c1981 */ /* 0x0006a2000c2e1d00 */
[----:B------:R-:W0:Y:S01]  /*3940*/  MUFU.SQRT R112, R18 ;  /* 0x0000001200707308 */ /* 0x000e220000002000 */
[----:B---3--:R-:W-:Y:S01]  /*3950*/  IMAD.WIDE R16, R61, 0x4, R102 ;  /* 0x000000043d107825 */ /* 0x008fe200078e0266 */
[----:B--2---:R-:W-:-:S05]  /*3960*/  SEL R12, R12, RZ, P1 ;  /* 0x000000ff0c0c7207 */ /* 0x004fca0000800000 */
[----:B------:R-:W-:Y:S01]  /*3970*/  FADD R12, R12, 9.9999997473787516356e-06 ;  /* 0x3727c5ac0c0c7421 */ /* 0x000fe20000000000 */
[----:B------:R-:W-:-:S03]  /*3980*/  SEL R13, R13, RZ, P1 ;  /* 0x000000ff0d0d7207 */ /* 0x000fc60000800000 */
[----:B------:R2:W3:Y:S01]  /*3990*/  MUFU.SQRT R113, R12 ;  /* 0x0000000c00717308 */ /* 0x0004e20000002000 */
[----:B------:R-:W-:Y:S01]  /*39a0*/  SEL R15, R15, RZ, P1 ;  /* 0x000000ff0f0f7207 */ /* 0x000fe20000800000 */
[----:B------:R-:W-:Y:S01]  /*39b0*/  FADD R13, R13, 9.9999997473787516356e-06 ;  /* 0x3727c5ac0d0d7421 */ /* 0x000fe20000000000 */
[----:B--2---:R-:W-:-:S05]  /*39c0*/  SEL R12, R14, RZ, P1 ;  /* 0x000000ff0e0c7207 */ /* 0x004fca0000800000 */
[----:B------:R-:W2:Y:S01]  /*39d0*/  MUFU.SQRT R114, R13 ;  /* 0x0000000d00727308 */ /* 0x000ea20000002000 */
[----:B------:R-:W-:Y:S01]  /*39e0*/  FADD R12, R12, 9.9999997473787516356e-06 ;  /* 0x3727c5ac0c0c7421 */ /* 0x000fe20000000000 */
[----:B------:R-:W-:Y:S01]  /*39f0*/  FADD R18, R15, 9.9999997473787516356e-06 ;  /* 0x3727c5ac0f127421 */ /* 0x000fe20000000000 */
[----:B------:R-:W-:-:S05]  /*3a00*/  CS2R R14, SRZ ;  /* 0x00000000000e7805 */ /* 0x000fca000001ff00 */
[----:B------:R0:W1:Y:S02]  /*3a10*/  MUFU.SQRT R115, R12 ;  /* 0x0000000c00737308 */ /* 0x0000640000002000 */
[----:B0-----:R-:W-:-:S06]  /*3a20*/  CS2R R12, SRZ ;  /* 0x00000000000c7805 */ /* 0x001fcc000001ff00 */
[----:B------:R0:W2:Y:S01]  /*3a30*/  @P1 LDG.E.EL.128 R12, desc[UR6][R16.64] ;  /* 0x00000006100c1981 */ /* 0x0000a2000c2e1d00 */
[----:B------:R0:W1:Y:S02]  /*3a40*/  MUFU.SQRT R116, R18 ;  /* 0x0000001200747308 */ /* 0x0000640000002000 */
[----:B0-----:R-:W-:Y:S01]  /*3a50*/  IMAD.WIDE R16, R61, 0x4, R88 ;  /* 0x000000043d107825 */ /* 0x001fe200078e0258 */
[----:B------:R-:W-:Y:S02]  /*3a60*/  CS2R R20, SRZ ;  /* 0x0000000000147805 */ /* 0x000fe4000001ff00 */
[----:B------:R-:W-:-:S06]  /*3a70*/  CS2R R22, SRZ ;  /* 0x0000000000167805 */ /* 0x000fcc000001ff00 */
[----:B------:R0:W3:Y:S01]  /*3a80*/  @P4 LDG.E.EL.128 R20, desc[UR6][R80.64+-0x600] ;  /* 0xfffa000650144981 */ /* 0x0000e2000c2e1d00 */
[----:B--2---:R-:W-:Y:S02]  /*3a90*/  SEL R12, R12, RZ, P1 ;  /* 0x000000ff0c0c7207 */ /* 0x004fe40000800000 */
[----:B------:R-:W-:Y:S02]  /*3aa0*/  SEL R13, R13, RZ, P1 ;  /* 0x000000ff0d0d7207 */ /* 0x000fe40000800000 */
[----:B------:R-:W-:Y:S01]  /*3ab0*/  SEL R14, R14, RZ, P1 ;  /* 0x000000ff0e0e7207 */ /* 0x000fe20000800000 */
[----:B------:R-:W-:Y:S01]  /*3ac0*/  FADD R12, R12, 9.9999997473787516356e-06 ;  /* 0x3727c5ac0c0c7421 */ /* 0x000fe20000000000 */
[----:B------:R-:W-:Y:S01]  /*3ad0*/  SEL R15, R15, RZ, P1 ;  /* 0x000000ff0f0f7207 */ /* 0x000fe20000800000 */
[----:B------:R-:W-:Y:S02]  /*3ae0*/  FADD R13, R13, 9.9999997473787516356e-06 ;  /* 0x3727c5ac0d0d7421 */ /* 0x000fe40000000000 */
[----:B------:R-:W-:Y:S01]  /*3af0*/  FADD R14, R14, 9.9999997473787516356e-06 ;  /* 0x3727c5ac0e0e7421 */ /* 0x000fe20000000000 */
[----:B------:R-:W-:Y:S01]  /*3b00*/  MUFU.SQRT R103, R12 ;  /* 0x0000000c00677308 */ /* 0x000fe20000002000 */
[----:B------:R-:W-:-:S07]  /*3b10*/  FADD R18, R15, 9.9999997473787516356e-06 ;  /* 0x3727c5ac0f127421 */ /* 0x000fce0000000000 */
[----:B------:R2:W-:Y:S08]  /*3b20*/  MUFU.SQRT R104, R13 ;  /* 0x0000000d00687308 */ /* 0x0005f00000002000 */
[----:B------:R0:W-:Y:S01]  /*3b30*/  MUFU.SQRT R105, R14 ;  /* 0x0000000e00697308 */ /* 0x0001e20000002000 */
[----:B--2---:R-:W-:Y:S02]  /*3b40*/  CS2R R12, SRZ ;  /* 0x00000000000c7805 */ /* 0x004fe4000001ff00 */
[----:B0-----:R-:W-:-:S06]  /*3b50*/  CS2R R14, SRZ ;  /* 0x00000000000e7805 */ /* 0x001fcc000001ff00 */
[----:B------:R-:W2:Y:S01]  /*3b60*/  @P3 LDG.E.EL.128 R12, desc[UR6][R16.64+-0x700] ;  /* 0xfff90006100c3981 */ /* 0x000ea2000c2e1d00 */
[----:B------:R-:W-:Y:S01]  /*3b70*/  IMAD.WIDE R88, R59, 0x4, R88 ;  /* 0x000000043b587825 */ /* 0x000fe200078e0258 */
[----:B------:R-:W-:Y:S02]  /*3b80*/  SEL R90, R109, RZ, P4 ;  /* 0x000000ff6d5a7207 */ /* 0x000fe40002000000 */
[----:B------:R-:W-:Y:S02]  /*3b90*/  SEL R82, R110, RZ, P4 ;  /* 0x000000ff6e527207 */ /* 0x000fe40002000000 */
        /* <DEDUP_REMOVED lines=8> */
[----:B------:R-:W-:-:S02]  /*3c20*/  SEL R109, R84, RZ, P4 ;  /* 0x000000ff546d7207 */ /* 0x000fc40002000000 */
[----:B------:R-:W-:Y:S02]  /*3c30*/  SEL R110, R85, RZ, P4 ;  /* 0x000000ff556e7207 */ /* 0x000fe40002000000 */
[----:B------:R-:W-:Y:S02]  /*3c40*/  SEL R123, R19, RZ, P4 ;  /* 0x000000ff137b7207 */ /* 0x000fe40002000000 */
[----:B---3--:R-:W-:Y:S02]  /*3c50*/  SEL R129, R20, RZ, P4 ;  /* 0x000000ff14817207 */ /* 0x008fe40002000000 */
        /* <DEDUP_REMOVED lines=13> */
[----:B------:R-:W-:Y:S02]  /*3d30*/  FSETP.GT.AND P4, PT, R62, 8.50705917302346158658e+37, PT ;  /* 0x7e8000003e00780b */ /* 0x000fe40003f84000 */
[----:B------:R-:W-:-:S02]  /*3d40*/  P2R R117, PR, RZ, 0x1 ;  /* 0x00000001ff757803 */ /* 0x000fc40000000000 */
[----:B------:R-:W-:Y:S02]  /*3d50*/  FSETP.GEU.AND P0, PT, R62, 1.175494350822287508e-38, PT ;  /* 0x008000003e00780b */ /* 0x000fe40003f0e000 */
[----:B------:R-:W-:-:S07]  /*3d60*/  FSEL R60, R55, 1, P4 ;  /* 0x3f800000373c7808 */ /* 0x000fce0002000000 */
[----:B------:R-:W-:Y:S01]  /*3d70*/  @P4 FMUL R62, R62, 0.25 ;  /* 0x3e8000003e3e4820 */ /* 0x000fe20000400000 */
[C---:B------:R-:W-:Y:S02]  /*3d80*/  FSETP.GT.AND P4, PT, R65.reuse, 8.50705917302346158658e+37, PT ;  /* 0x7e8000004100780b */ /* 0x040fe40003f84000 */
[----:B------:R-:W-:Y:S02]  /*3d90*/  P2R R23, PR, RZ, 0x1 ;  /* 0x00000001ff177803 */ /* 0x000fe40000000000 */
[----:B------:R-:W-:Y:S02]  /*3da0*/  FSETP.GEU.AND P0, PT, R65, 1.175494350822287508e-38, PT ;  /* 0x008000004100780b */ /* 0x000fe40003f0e000 */
[----:B------:R-:W-:-:S07]  /*3db0*/  FSEL R64, R55, 1, P4 ;  /* 0x3f80000037407808 */ /* 0x000fce0002000000 */
[----:B------:R-:W-:Y:S01]  /*3dc0*/  @P4 FMUL R65, R65, 0.25 ;  /* 0x3e80000041414820 */ /* 0x000fe20000400000 */
[C---:B-----5:R-:W-:Y:S02]  /*3dd0*/  FSETP.GT.AND P4, PT, R66.reuse, 8.50705917302346158658e+37, PT ;  /* 0x7e8000004200780b */ /* 0x060fe40003f84000 */
[----:B------:R-:W-:Y:S02]  /*3de0*/  P2R R24, PR, RZ, 0x1 ;  /* 0x00000001ff187803 */ /* 0x000fe40000000000 */
[----:B------:R-:W-:Y:S02]  /*3df0*/  FSETP.GEU.AND P0, PT, R66, 1.175494350822287508e-38, PT ;  /* 0x008000004200780b */ /* 0x000fe40003f0e000 */
[----:B------:R-:W-:-:S07]  /*3e00*/  FSEL R67, R55, 1, P4 ;  /* 0x3f80000037437808 */ /* 0x000fce0002000000 */
[----:B------:R-:W-:Y:S01]  /*3e10*/  @P4 FMUL R66, R66, 0.25 ;  /* 0x3e80000042424820 */ /* 0x000fe20000400000 */
[----:B----4-:R-:W-:Y:S02]  /*3e20*/  FSETP.GT.AND P4, PT, R69, 8.50705917302346158658e+37, PT ;  /* 0x7e8000004500780b */ /* 0x010fe40003f84000 */
[----:B--2---:R-:W-:Y:S02]  /*3e30*/  SEL R12, R12, RZ, P3 ;  /* 0x000000ff0c0c7207 */ /* 0x004fe40001800000 */
[----:B------:R-:W-:Y:S02]  /*3e40*/  SEL R13, R13, RZ, P3 ;  /* 0x000000ff0d0d7207 */ /* 0x000fe40001800000 */
[----:B------:R-:W-:Y:S01]  /*3e50*/  SEL R14, R14, RZ, P3 ;  /* 0x000000ff0e0e7207 */ /* 0x000fe20001800000 */
[----:B------:R-:W-:Y:S01]  /*3e60*/  FADD R12, R12, 9.9999997473787516356e-06 ;  /* 0x3727c5ac0c0c7421 */ /* 0x000fe20000000000 */
[----:B------:R-:W-:Y:S01]  /*3e70*/  SEL R15, R15, RZ, P3 ;  /* 0x000000ff0f0f7207 */ /* 0x000fe20001800000 */
[----:B------:R-:W-:-:S02]  /*3e80*/  FADD R13, R13, 9.9999997473787516356e-06 ;  /* 0x3727c5ac0d0d7421 */ /* 0x000fc40000000000 */
[----:B------:R-:W-:Y:S01]  /*3e90*/  FADD R14, R14, 9.9999997473787516356e-06 ;  /* 0x3727c5ac0e0e7421 */ /* 0x000fe20000000000 */
[----:B------:R-:W-:Y:S01]  /*3ea0*/  MUFU.SQRT R160, R12 ;  /* 0x0000000c00a07308 */ /* 0x000fe20000002000 */
[----:B------:R-:W-:-:S07]  /*3eb0*/  FADD R16, R15, 9.9999997473787516356e-06 ;  /* 0x3727c5ac0f107421 */ /* 0x000fce0000000000 */
[----:B------:R0:W-:Y:S08]  /*3ec0*/  MUFU.SQRT R162, R13 ;  /* 0x0000000d00a27308 */ /* 0x0001f00000002000 */
[----:B------:R2:W-:Y:S01]  /*3ed0*/  MUFU.SQRT R166, R14 ;  /* 0x0000000e00a67308 */ /* 0x0005e20000002000 */
[----:B0-----:R-:W-:Y:S02]  /*3ee0*/  CS2R R12, SRZ ;  /* 0x00000000000c7805 */ /* 0x001fe4000001ff00 */
[----:B--2---:R-:W-:-:S06]  /*3ef0*/  CS2R R14, SRZ ;  /* 0x00000000000e7805 */ /* 0x004fcc000001ff00 */
[----:B------:R-:W2:Y:S01]  /*3f00*/  @P3 LDG.E.EL.128 R12, desc[UR6][R88.64+-0x700] ;  /* 0xfff90006580c3981 */ /* 0x000ea2000c2e1d00 */
[----:B------:R-:W-:Y:S02]  /*3f10*/  P2R R143, PR, RZ, 0x1 ;  /* 0x00000001ff8f7803 */ /* 0x000fe40000000000 */
[C---:B------:R-:W-:Y:S01]  /*3f20*/  FSETP.GEU.AND P0, PT, R69.reuse, 1.175494350822287508e-38, PT ;  /* 0x008000004500780b */ /* 0x040fe20003f0e000 */
[----:B------:R-:W-:Y:S01]  /*3f30*/  @P4 FMUL R69, R69, 0.25 ;  /* 0x3e80000045454820 */ /* 0x000fe20000400000 */
[----:B------:R-:W-:Y:S02]  /*3f40*/  FSEL R68, R55, 1, P4 ;  /* 0x3f80000037447808 */ /* 0x000fe40002000000 */
[C---:B-1----:R-:W-:Y:S02]  /*3f50*/  FSETP.GT.AND P4, PT, R87.reuse, 8.50705917302346158658e+37, PT ;  /* 0x7e8000005700780b */ /* 0x042fe40003f84000 */
[----:B------:R-:W-:Y:S02]  /*3f60*/  P2R R152, PR, RZ, 0x1 ;  /* 0x00000001ff987803 */ /* 0x000fe40000000000 */
[----:B------:R-:W-:-:S02]  /*3f70*/  FSETP.GEU.AND P0, PT, R87, 1.175494350822287508e-38, PT ;  /* 0x008000005700780b */ /* 0x000fc40003f0e000 */
[----:B------:R-:W-:-:S07]  /*3f80*/  FSEL R73, R122, 1, P4 ;  /* 0x3f8000007a497808 */ /* 0x000fce0002000000 */
[----:B------:R-:W-:Y:S01]  /*3f90*/  @P4 FMUL R87, R87, 0.25 ;  /* 0x3e80000057574820 */ /* 0x000fe20000400000 */
[C---:B------:R-:W-:Y:S02]  /*3fa0*/  FSETP.GT.AND P4, PT, R108.reuse, 8.50705917302346158658e+37, PT ;  /* 0x7e8000006c00780b */ /* 0x040fe40003f84000 */
[----:B------:R-:W-:Y:S02]  /*3fb0*/  P2R R120, PR, RZ, 0x1 ;  /* 0x00000001ff787803 */ /* 0x000fe40000000000 */
        /* <DEDUP_REMOVED lines=19> */
[----:B------:R-:W-:Y:S01]  /*40f0*/  P2R R137, PR, RZ, 0x1 ;  /* 0x00000001ff897803 */ /* 0x000fe20000000000 */
[----:B------:R-:W0:Y:S01]  /*4100*/  MUFU.SQRT R167, R16 ;  /* 0x0000001000a77308 */ /* 0x000e220000002000 */
[----:B------:R-:W-:Y:S02]  /*4110*/  FSETP.GEU.AND P0, PT, R114, 1.175494350822287508e-38, PT ;  /* 0x008000007200780b */ /* 0x000fe40003f0e000 */
[----:B------:R-:W-:Y:S02]  /*4120*/  FSEL R99, R122, 1, P4 ;  /* 0x3f8000007a637808 */ /* 0x000fe40002000000 */
[----:B------:R-:W-:Y:S02]  /*4130*/  P2R R19, PR, RZ, 0x1 ;  /* 0x00000001ff137803 */ /* 0x000fe40000000000 */
[----:B------:R-:W-:-:S03]  /*4140*/  FSETP.GEU.AND P0, PT, R115, 1.175494350822287508e-38, PT ;  /* 0x008000007300780b */ /* 0x000fc60003f0e000 */
[----:B------:R-:W-:Y:S01]  /*4150*/  @P4 FMUL R114, R114, 0.25 ;  /* 0x3e80000072724820 */ /* 0x000fe20000400000 */
[----:B------:R-:W-:Y:S02]  /*4160*/  FSETP.GT.AND P4, PT, R115, 8.50705917302346158658e+37, PT ;  /* 0x7e8000007300780b */ /* 0x000fe40003f84000 */
[----:B------:R-:W-:Y:S02]  /*4170*/  P2R R20, PR, RZ, 0x1 ;  /* 0x00000001ff147803 */ /* 0x000fe40000000000 */
[----:B------:R-:W-:Y:S02]  /*4180*/  FSETP.GEU.AND P0, PT, R116, 1.175494350822287508e-38, PT ;  /* 0x008000007400780b */ /* 0x000fe40003f0e000 */
[----:B0-----:R-:W-:Y:S02]  /*4190*/  FSETP.GEU.AND P5, PT, R167, 1.175494350822287508e-38, PT ;  /* 0x00800000a700780b */ /* 0x001fe40003fae000 */
[----:B------:R-:W-:Y:S02]  /*41a0*/  P2R R21, PR, RZ, 0x1 ;  /* 0x00000001ff157803 */ /* 0x000fe40000000000 */
[----:B------:R-:W-:-:S02]  /*41b0*/  FSETP.GEU.AND P0, PT, R103, 1.175494350822287508e-38, PT ;  /* 0x008000006700780b */ /* 0x000fc40003f0e000 */
[----:B------:R-:W-:Y:S01]  /*41c0*/  FSEL R100, R122, 1, P4 ;  /* 0x3f8000007a647808 */ /* 0x000fe20002000000 */
[----:B------:R-:W-:Y:S01]  /*41d0*/  @P4 FMUL R115, R115, 0.25 ;  /* 0x3e80000073734820 */ /* 0x000fe20000400000 */
[----:B------:R-:W-:Y:S02]  /*41e0*/  P2R R22, PR, RZ, 0x1 ;  /* 0x00000001ff167803 */ /* 0x000fe40000000000 */
[----:B------:R-:W-:Y:S02]  /*41f0*/  FSETP.GT.AND P4, PT, R116, 8.50705917302346158658e+37, PT ;  /* 0x7e8000007400780b */ /* 0x000fe40003f84000 */
[----:B------:R-:W-:Y:S02]  /*4200*/  P2R R27, PR, RZ, 0x20 ;  /* 0x00000020ff1b7803 */ /* 0x000fe40000000000 */
[----:B------:R-:W-:Y:S02]  /*4210*/  ISETP.NE.AND P5, PT, R23, RZ, PT ;  /* 0x000000ff1700720c */ /* 0x000fe40003fa5270 */
[----:B------:R-:W-:-:S02]  /*4220*/  P2R R23, PR, RZ, 0x8 ;  /* 0x00000008ff177803 */ /* 0x000fc40000000000 */
[----:B------:R-:W-:-:S05]  /*4230*/  FSEL R101, R122, 1, P4 ;  /* 0x3f8000007a657808 */ /* 0x000fca0002000000 */
[----:B------:R-:W-:Y:S01]  /*4240*/  @P4 FMUL R116, R116, 0.25 ;  /* 0x3e80000074744820 */ /* 0x000fe20000400000 */
[----:B------:R-:W-:Y:S01]  /*4250*/  FSETP.GT.AND P4, PT, R103, 8.50705917302346158658e+37, PT ;  /* 0x7e8000006700780b */ /* 0x000fe20003f84000 */
[----:B------:R-:W0:Y:S03]  /*4260*/  MUFU.SQRT R111, R18 ;  /* 0x00000012006f7308 */ /* 0x000e260000002000 */
[----:B------:R-:W-:-:S09]  /*4270*/  FSEL R102, R122, 1, P4 ;  /* 0x3f8000007a667808 */ /* 0x000fd20002000000 */
[----:B------:R-:W-:Y:S01]  /*4280*/  @P4 FMUL R103, R103, 0.25 ;  /* 0x3e80000067674820 */ /* 0x000fe20000400000 */
[C---:B------:R-:W-:Y:S02]  /*4290*/  FSETP.GT.AND P4, PT, R104.reuse, 8.50705917302346158658e+37, PT ;  /* 0x7e8000006800780b */ /* 0x040fe40003f84000 */
[----:B------:R-:W-:Y:S02]  /*42a0*/  FSETP.GEU.AND P0, PT, R104, 1.175494350822287508e-38, PT ;  /* 0x008000006800780b */ /* 0x000fe40003f0e000 */
[----:B------:R-:W-:Y:S02]  /*42b0*/  FSEL R85, R122, 1, P4 ;  /* 0x3f8000007a557808 */ /* 0x000fe40002000000 */
[----:B------:R-:W-:-:S07]  /*42c0*/  P2R R138, PR, RZ, 0x1 ;  /* 0x00000001ff8a7803 */ /* 0x000fce0000000000 */
[----:B------:R-:W-:Y:S01]  /*42d0*/  @P4 FMUL R104, R104, 0.25 ;  /* 0x3e80000068684820 */ /* 0x000fe20000400000 */
[C---:B------:R-:W-:Y:S02]  /*42e0*/  FSETP.GT.AND P4, PT, R105.reuse, 8.50705917302346158658e+37, PT ;  /* 0x7e8000006900780b */ /* 0x040fe40003f84000 */
[----:B------:R-:W-:Y:S02]  /*42f0*/  FSETP.GEU.AND P0, PT, R105, 1.175494350822287508e-38, PT ;  /* 0x008000006900780b */ /* 0x000fe40003f0e000 */
[----:B------:R-:W-:Y:S02]  /*4300*/  FSEL R98, R122, 1, P4 ;  /* 0x3f8000007a627808 */ /* 0x000fe40002000000 */
[----:B------:R-:W-:Y:S02]  /*4310*/  P2R R139, PR, RZ, 0x1 ;  /* 0x00000001ff8b7803 */ /* 0x000fe40000000000 */
[----:B0-----:R-:W-:-:S05]  /*4320*/  FSETP.GEU.AND P0, PT, R111, 1.175494350822287508e-38, PT ;  /* 0x008000006f00780b */ /* 0x001fca0003f0e000 */
[----:B------:R-:W-:Y:S01]  /*4330*/  @P4 FMUL R105, R105, 0.25 ;  /* 0x3e80000069694820 */ /* 0x000fe20000400000 */
[----:B------:R-:W-:Y:S02]  /*4340*/  FSETP.GT.AND P4, PT, R111, 8.50705917302346158658e+37, PT ;  /* 0x7e8000006f00780b */ /* 0x000fe40003f84000 */
[----:B------:R-:W-:Y:S02]  /*4350*/  P2R R140, PR, RZ, 0x1 ;  /* 0x00000001ff8c7803 */ /* 0x000fe40000000000 */
[----:B------:R-:W-:-:S04]  /*4360*/  FSETP.GEU.AND P0, PT, R160, 1.175494350822287508e-38, PT ;  /* 0x00800000a000780b */ /* 0x000fc80003f0e000 */
[----:B------:R-:W-:Y:S02]  /*4370*/  P2R R141, PR, RZ, 0x1 ;  /* 0x00000001ff8d7803 */ /* 0x000fe40000000000 */
[----:B------:R-:W-:Y:S02]  /*4380*/  FSETP.GEU.AND P0, PT, R162, 1.175494350822287508e-38, PT ;  /* 0x00800000a200780b */ /* 0x000fe40003f0e000 */
[----:B------:R-:W-:Y:S01]  /*4390*/  FSEL R72, R122, 1, P4 ;  /* 0x3f8000007a487808 */ /* 0x000fe20002000000 */
[----:B------:R-:W-:Y:S01]  /*43a0*/  @P4 FMUL R111, R111, 0.25 ;  /* 0x3e8000006f6f4820 */ /* 0x000fe20000400000 */
[----:B------:R-:W-:Y:S02]  /*43b0*/  P2R R142, PR, RZ, 0x1 ;  /* 0x00000001ff8e7803 */ /* 0x000fe40000000000 */
[----:B------:R-:W-:Y:S02]  /*43c0*/  FSETP.GEU.AND P0, PT, R166, 1.175494350822287508e-38, PT ;  /* 0x00800000a600780b */ /* 0x000fe40003f0e000 */
[----:B------:R-:W-:-:S02]  /*43d0*/  FSETP.GT.AND P4, PT, R160, 8.50705917302346158658e+37, PT ;  /* 0x7e800000a000780b */ /* 0x000fc40003f84000 */
[----:B------:R-:W-:Y:S02]  /*43e0*/  P2R R119, PR, RZ, 0x1 ;  /* 0x00000001ff777803 */ /* 0x000fe40000000000 */
[----:B------:R-:W-:Y:S02]  /*43f0*/  ISETP.NE.AND P0, PT, R24, RZ, PT ;  /* 0x000000ff1800720c */ /* 0x000fe40003f05270 */
[----:B------:R-:W-:-:S07]  /*4400*/  FSEL R165, R55, 1, P4 ;  /* 0x3f80000037a57808 */ /* 0x000fce0002000000 */
[----:B------:R-:W-:Y:S01]  /*4410*/  @P4 FMUL R160, R160, 0.25 ;  /* 0x3e800000a0a04820 */ /* 0x000fe20000400000 */
[----:B------:R-:W-:-:S03]  /*4420*/  FSETP.GT.AND P4, PT, R162, 8.50705917302346158658e+37, PT ;  /* 0x7e800000a200780b */ /* 0x000fc60003f84000 */
[----:B------:R-:W-:Y:S01]  /*4430*/  @!P0 FMUL R65, R65, 16777216 ;  /* 0x4b80000041418820 */ /* 0x000fe20000400000 */
[----:B------:R-:W-:Y:S01]  /*4440*/  @!P0 FMUL R64, R64, 16777216 ;  /* 0x4b80000040408820 */ /* 0x000fe20000400000 */
[----:B------:R-:W-:Y:S02]  /*4450*/  ISETP.NE.AND P0, PT, R142, RZ, PT ;  /* 0x000000ff8e00720c */ /* 0x000fe40003f05270 */
[----:B------:R-:W-:Y:S02]  /*4460*/  FSEL R163, R55, 1, P4 ;  /* 0x3f80000037a37808 */ /* 0x000fe40002000000 */
[----:B--2---:R-:W-:Y:S02]  /*4470*/  SEL R14, R14, RZ, P3 ;  /* 0x000000ff0e0e7207 */ /* 0x004fe40001800000 */
[----:B------:R-:W-:Y:S02]  /*4480*/  SEL R15, R15, RZ, P3 ;  /* 0x000000ff0f0f7207 */ /* 0x000fe40001800000 */
[----:B------:R-:W-:-:S02]  /*4490*/  SEL R12, R12, RZ, P3 ;  /* 0x000000ff0c0c7207 */ /* 0x000fc40001800000 */
[----:B------:R-:W-:Y:S02]  /*44a0*/  SEL R13, R13, RZ, P3 ;  /* 0x000000ff0d0d7207 */ /* 0x000fe40001800000 */
[----:B------:R-:W-:-:S04]  /*44b0*/  ISETP.NE.AND P3, PT, R22, RZ, PT ;  /* 0x000000ff1600720c */ /* 0x000fc80003f65270 */
[----:B------:R-:W-:Y:S02]  /*44c0*/  P2R R22, PR, RZ, 0x8 ;  /* 0x00000008ff167803 */ /* 0x000fe40000000000 */
        /* <DEDUP_REMOVED lines=10> */
[----:B------:R-:W-:Y:S01]  /*4570*/  ISETP.NE.AND P3, PT, R127, RZ, PT ;  /* 0x000000ff7f00720c */ /* 0x000fe20003f65270 */
[----:B------:R-:W-:-:S03]  /*4580*/  FADD R15, R15, 9.9999997473787516356e-06 ;  /* 0x3727c5ac0f0f7421 */ /* 0x000fc60000000000 */
[----:B------:R-:W-:Y:S02]  /*4590*/  P2R R16, PR, RZ, 0x8 ;  /* 0x00000008ff107803 */ /* 0x000fe40000000000 */
[----:B------:R-:W-:Y:S01]  /*45a0*/  ISETP.NE.AND P3, PT, R121, RZ, PT ;  /* 0x000000ff7900720c */ /* 0x000fe20003f65270 */
[----:B------:R0:W1:Y:S01]  /*45b0*/  MUFU.SQRT R183, R15 ;  /* 0x0000000f00b77308 */ /* 0x0000620000002000 */
[----:B------:R-:W-:Y:S01]  /*45c0*/  FADD R14, R14, 9.9999997473787516356e-06 ;  /* 0x3727c5ac0e0e7421 */ /* 0x000fe20000000000 */
[----:B------:R-:W-:Y:S01]  /*45d0*/  FADD R12, R12, 9.9999997473787516356e-06 ;  /* 0x3727c5ac0c0c7421 */ /* 0x000fe20000000000 */
[----:B0-----:R-:W-:Y:S02]  /*45e0*/  P2R R15, PR, RZ, 0x8 ;  /* 0x00000008ff0f7803 */ /* 0x001fe40000000000 */
[----:B------:R-:W-:-:S03]  /*45f0*/  ISETP.NE.AND P3, PT, R120, RZ, PT ;  /* 0x000000ff7800720c */ /* 0x000fc60003f65270 */
[----:B------:R0:W2:Y:S02]  /*4600*/  MUFU.SQRT R177, R14 ;  /* 0x0000000e00b17308 */ /* 0x0000a40000002000 */
[----:B0-----:R-:W-:Y:S02]  /*4610*/  P2R R14, PR, RZ, 0x8 ;  /* 0x00000008ff0e7803 */ /* 0x001fe40000000000 */
[----:B------:R-:W-:-:S04]  /*4620*/  ISETP.NE.AND P3, PT, R152, RZ, PT ;  /* 0x000000ff9800720c */ /* 0x000fc80003f65270 */
[----:B------:R0:W3:Y:S02]  /*4630*/  MUFU.SQRT R172, R12 ;  /* 0x0000000c00ac7308 */ /* 0x0000e40000002000 */
[----:B0-----:R-:W-:Y:S02]  /*4640*/  P2R R12, PR, RZ, 0x8 ;  /* 0x00000008ff0c7803 */ /* 0x001fe40000000000 */
[----:B------:R-:W-:-:S13]  /*4650*/  ISETP.NE.AND P3, PT, R143, RZ, PT ;  /* 0x000000ff8f00720c */ /* 0x000fda0003f65270 */
[----:B------:R-:W-:Y:S01]  /*4660*/  @!P3 FMUL R66, R66, 16777216 ;  /* 0x4b8000004242b820 */ /* 0x000fe20000400000 */
[----:B------:R-:W-:Y:S01]  /*4670*/  @!P3 FMUL R67, R67, 16777216 ;  /* 0x4b8000004343b820 */ /* 0x000fe20000400000 */
[----:B------:R-:W-:-:S13]  /*4680*/  ISETP.NE.AND P3, PT, R12, RZ, PT ;  /* 0x000000ff0c00720c */ /* 0x000fda0003f65270 */
[----:B------:R-:W-:Y:S01]  /*4690*/  @!P3 FMUL R69, R69, 16777216 ;  /* 0x4b8000004545b820 */ /* 0x000fe20000400000 */
[----:B------:R-:W-:Y:S01]  /*46a0*/  @!P3 FMUL R68, R68, 16777216 ;  /* 0x4b8000004444b820 */ /* 0x000fe20000400000 */
[----:B------:R-:W-:Y:S01]  /*46b0*/  ISETP.NE.AND P3, PT, R14, RZ, PT ;  /* 0x000000ff0e00720c */ /* 0x000fe20003f65270 */
[----:B------:R-:W-:Y:S01]  /*46c0*/  @P4 FMUL R162, R162, 0.25 ;  /* 0x3e800000a2a24820 */ /* 0x000fe20000400000 */
[----:B------:R-:W-:Y:S01]  /*46d0*/  FSETP.GT.AND P4, PT, R166, 8.50705917302346158658e+37, PT ;  /* 0x7e800000a600780b */ /* 0x000fe20003f84000 */
[----:B------:R-:W-:Y:S02]  /*46e0*/  @!P0 FMUL R163, R163, 16777216 ;  /* 0x4b800000a3a38820 */ /* 0x000fe40000400000 */
[----:B------:R-:W-:-:S08]  /*46f0*/  @!P0 FMUL R162, R162, 16777216 ;  /* 0x4b800000a2a28820 */ /* 0x000fd00000400000 */
[----:B------:R-:W-:Y:S01]  /*4700*/  @!P3 FMUL R87, R87, 16777216 ;  /* 0x4b8000005757b820 */ /* 0x000fe20000400000 */
[----:B------:R-:W-:Y:S01]  /*4710*/  @!P3 FMUL R73, R73, 16777216 ;  /* 0x4b8000004949b820 */ /* 0x000fe20000400000 */
[----:B------:R-:W-:Y:S02]  /*4720*/  ISETP.NE.AND P3, PT, R15, RZ, PT ;  /* 0x000000ff0f00720c */ /* 0x000fe40003f65270 */
[----:B------:R-:W-:Y:S01]  /*4730*/  ISETP.NE.AND P0, PT, R119, RZ, PT ;  /* 0x000000ff7700720c */ /* 0x000fe20003f05270 */
[----:B------:R-:W-:Y:S01]  /*4740*/  @P4 FMUL R166, R166, 0.25 ;  /* 0x3e800000a6a64820 */ /* 0x000fe20000400000 */
[----:B------:R-:W-:-:S09]  /*4750*/  FSEL R161, R55, 1, P4 ;  /* 0x3f80000037a17808 */ /* 0x000fd20002000000 */
[----:B------:R-:W-:Y:S01]  /*4760*/  @!P3 FMUL R108, R108, 16777216 ;  /* 0x4b8000006c6cb820 */ /* 0x000fe20000400000 */
[----:B------:R-:W-:Y:S01]  /*4770*/  @!P3 FMUL R74, R74, 16777216 ;  /* 0x4b8000004a4ab820 */ /* 0x000fe20000400000 */
[----:B------:R-:W-:Y:S01]  /*4780*/  ISETP.NE.AND P3, PT, R16, RZ, PT ;  /* 0x000000ff1000720c */ /* 0x000fe20003f65270 */
[----:B------:R-:W-:Y:S01]  /*4790*/  @!P0 FMUL R166, R166, 16777216 ;  /* 0x4b800000a6a68820 */ /* 0x000fe20000400000 */
[----:B------:R-:W-:Y:S01]  /*47a0*/  @!P0 FMUL R161, R161, 16777216 ;  /* 0x4b800000a1a18820 */ /* 0x000fe20000400000 */
[----:B------:R-:W-:Y:S01]  /*47b0*/  ISETP.NE.AND P0, PT, R117, RZ, PT ;  /* 0x000000ff7500720c */ /* 0x000fe20003f05270 */
[----:B------:R-:W-:Y:S01]  /*47c0*/  FADD R13, R13, 9.9999997473787516356e-06 ;  /* 0x3727c5ac0d0d7421 */ /* 0x000fe20000000000 */
[----:B------:R-:W-:-:S03]  /*47d0*/  CS2R R14, SRZ ;  /* 0x00000000000e7805 */ /* 0x000fc6000001ff00 */
[----:B------:R0:W4:Y:S05]  /*47e0*/  MUFU.SQRT R174, R13 ;  /* 0x0000000d00ae7308 */ /* 0x00012a0000002000 */
[----:B------:R-:W-:Y:S01]  /*47f0*/  @!P3 FMUL R107, R107, 16777216 ;  /* 0x4b8000006b6bb820 */ /* 0x000fe20000400000 */
[----:B------:R-:W-:Y:S01]  /*4800*/  @!P3 FMUL R75, R75, 16777216 ;  /* 0x4b8000004b4bb820 */ /* 0x000fe20000400000 */
[----:B------:R-:W-:Y:S01]  /*4810*/  ISETP.NE.AND P3, PT, R17, RZ, PT ;  /* 0x000000ff1100720c */ /* 0x000fe20003f65270 */
[----:B------:R-:W-:Y:S01]  /*4820*/  IMAD.WIDE R16, R61, 0x4, R78 ;  /* 0x000000043d107825 */ /* 0x000fe200078e024e */
[----:B0-----:R-:W-:-:S06]  /*4830*/  CS2R R12, SRZ ;  /* 0x00000000000c7805 */ /* 0x001fcc000001ff00 */
[----:B------:R-:W5:Y:S01]  /*4840*/  @P0 LDG.E.EL.128 R12, desc[UR6][R16.64+-0x200] ;  /* 0xfffe0006100c0981 */ /* 0x000f62000c2e1d00 */
[----:B------:R-:W-:-:S04]  /*4850*/  FSETP.GT.AND P4, PT, R167, 8.50705917302346158658e+37, PT ;  /* 0x7e800000a700780b */ /* 0x000fc80003f84000 */
[----:B------:R-:W-:Y:S02]  /*4860*/  FSEL R164, R55, 1, P4 ;  /* 0x3f80000037a47808 */ /* 0x000fe40002000000 */
[----:B-1----:R-:W-:-:S07]  /*4870*/  FSETP.GT.AND P6, PT, R183, 8.50705917302346158658e+37, PT ;  /* 0x7e800000b700780b */ /* 0x002fce0003fc4000 */
[----:B------:R-:W-:Y:S01]  /*4880*/  @P4 FMUL R167, R167, 0.25 ;  /* 0x3e800000a7a74820 */ /* 0x000fe20000400000 */
[C---:B--2---:R-:W-:Y:S02]  /*4890*/  FSETP.GT.AND P4, PT, R177.reuse, 8.50705917302346158658e+37, PT ;  /* 0x7e800000b100780b */ /* 0x044fe40003f84000 */
[----:B------:R-:W-:Y:S02]  /*48a0*/  P2R R168, PR, RZ, 0x2 ;  /* 0x00000002ffa87803 */ /* 0x000fe40000000000 */
[----:B------:R-:W-:Y:S02]  /*48b0*/  FSETP.GEU.AND P1, PT, R177, 1.175494350822287508e-38, PT ;  /* 0x00800000b100780b */ /* 0x000fe40003f2e000 */
[C---:B------:R-:W-:Y:S01]  /*48c0*/  FSEL R176, R55.reuse, 1, P4 ;  /* 0x3f80000037b07808 */ /* 0x040fe20002000000 */
[----:B------:R-:W-:Y:S01]  /*48d0*/  @!P3 FMUL R112, R112, 16777216 ;  /* 0x4b8000007070b820 */ /* 0x000fe20000400000 */
[----:B------:R-:W-:Y:S01]  /*48e0*/  FSEL R175, R55, 1, P6 ;  /* 0x3f80000037af7808 */ /* 0x000fe20003000000 */
[----:B------:R-:W-:-:S04]  /*48f0*/  @!P3 FMUL R84, R84, 16777216 ;  /* 0x4b8000005454b820 */ /* 0x000fc80000400000 */
[----:B------:R-:W-:Y:S01]  /*4900*/  @P4 FMUL R177, R177, 0.25 ;  /* 0x3e800000b1b14820 */ /* 0x000fe20000400000 */
[C---:B------:R-:W-:Y:S01]  /*4910*/  FSETP.GEU.AND P4, PT, R183.reuse, 1.175494350822287508e-38, PT ;  /* 0x00800000b700780b */ /* 0x040fe20003f8e000 */
[----:B------:R-:W-:Y:S01]  /*4920*/  @P6 FMUL R183, R183, 0.25 ;  /* 0x3e800000b7b76820 */ /* 0x000fe20000400000 */
[----:B---3--:R-:W-:Y:S02]  /*4930*/  FSETP.GT.AND P6, PT, R172, 8.50705917302346158658e+37, PT ;  /* 0x7e800000ac00780b */ /* 0x008fe40003fc4000 */
[----:B------:R-:W-:Y:S02]  /*4940*/  P2R R26, PR, RZ, 0x2 ;  /* 0x00000002ff1a7803 */ /* 0x000fe40000000000 */
[----:B------:R-:W-:Y:S02]  /*4950*/  ISETP.NE.AND P3, PT, R18, RZ, PT ;  /* 0x000000ff1200720c */ /* 0x000fe40003f65270 */
[----:B----4-:R-:W-:Y:S02]  /*4960*/  FSETP.GT.AND P1, PT, R174, 8.50705917302346158658e+37, PT ;  /* 0x7e800000ae00780b */ /* 0x010fe40003f24000 */
[----:B------:R-:W-:-:S02]  /*4970*/  FSETP.GEU.AND P2, PT, R172, 1.175494350822287508e-38, PT ;  /* 0x00800000ac00780b */ /* 0x000fc40003f4e000 */
[----:B------:R-:W-:-:S03]  /*4980*/  FSEL R171, R55, 1, P6 ;  /* 0x3f80000037ab7808 */ /* 0x000fc60003000000 */
[----:B------:R-:W-:Y:S01]  /*4990*/  @P6 FMUL R172, R172, 0.25 ;  /* 0x3e800000acac6820 */ /* 0x000fe20000400000 */
[C---:B------:R-:W-:Y:S02]  /*49a0*/  FSETP.GEU.AND P6, PT, R174.reuse, 1.175494350822287508e-38, PT ;  /* 0x00800000ae00780b */ /* 0x040fe40003fce000 */
[----:B------:R-:W-:Y:S01]  /*49b0*/  FSEL R173, R55, 1, P1 ;  /* 0x3f80000037ad7808 */ /* 0x000fe20000800000 */
[----:B------:R-:W-:Y:S01]  /*49c0*/  @!P3 FMUL R113, R113, 16777216 ;  /* 0x4b8000007171b820 */ /* 0x000fe20000400000 */
[----:B------:R-:W-:Y:S01]  /*49d0*/  @!P3 FMUL R97, R97, 16777216 ;  /* 0x4b8000006161b820 */ /* 0x000fe20000400000 */
[----:B------:R-:W-:Y:S01]  /*49e0*/  @P1 FMUL R174, R174, 0.25 ;  /* 0x3e800000aeae1820 */ /* 0x000fe20000400000 */
[----:B------:R-:W-:Y:S02]  /*49f0*/  ISETP.NE.AND P3, PT, R19, RZ, PT ;  /* 0x000000ff1300720c */ /* 0x000fe40003f65270 */
[----:B------:R-:W-:Y:S01]  /*4a00*/  ISETP.NE.AND P1, PT, R140, RZ, PT ;  /* 0x000000ff8c00720c */ /* 0x000fe20003f25270 */
[----:B------:R-:W-:Y:S01]  /*4a10*/  @!P5 FMUL R62, R62, 16777216 ;  /* 0x4b8000003e3ed820 */ /* 0x000fe20000400000 */
[----:B------:R-:W-:Y:S01]  /*4a20*/  @!P5 FMUL R60, R60, 16777216 ;  /* 0x4b8000003c3cd820 */ /* 0x000fe20000400000 */
[----:B------:R-:W-:-:S08]  /*4a30*/  ISETP.NE.AND P5, PT, R141, RZ, PT ;  /* 0x000000ff8d00720c */ /* 0x000fd00003fa5270 */
[----:B------:R-:W-:Y:S01]  /*4a40*/  @!P3 FMUL R114, R114, 16777216 ;  /* 0x4b8000007272b820 */ /* 0x000fe20000400000 */
[----:B------:R-:W-:Y:S01]  /*4a50*/  @!P3 FMUL R99, R99, 16777216 ;  /* 0x4b8000006363b820 */ /* 0x000fe20000400000 */
[----:B------:R-:W-:Y:S01]  /*4a60*/  ISETP.NE.AND P3, PT, R20, RZ, PT ;  /* 0x000000ff1400720c */ /* 0x000fe20003f65270 */
[----:B------:R-:W-:Y:S01]  /*4a70*/  @!P1 FMUL R111, R111, 16777216 ;  /* 0x4b8000006f6f9820 */ /* 0x000fe20000400000 */
[----:B------:R-:W-:Y:S01]  /*4a80*/  @!P1 FMUL R72, R72, 16777216 ;  /* 0x4b80000048489820 */ /* 0x000fe20000400000 */
[----:B------:R-:W-:Y:S01]  /*4a90*/  ISETP.NE.AND P1, PT, R26, RZ, PT ;  /* 0x000000ff1a00720c */ /* 0x000fe20003f25270 */
[----:B------:R-:W-:Y:S01]  /*4aa0*/  @!P5 FMUL R160, R160, 16777216 ;  /* 0x4b800000a0a0d820 */ /* 0x000fe20000400000 */
[----:B------:R-:W-:Y:S01]  /*4ab0*/  @!P5 FMUL R165, R165, 16777216 ;  /* 0x4b800000a5a5d820 */ /* 0x000fe20000400000 */
[----:B------:R-:W-:-:S07]  /*4ac0*/  ISETP.NE.AND P5, PT, R27, RZ, PT ;  /* 0x000000ff1b00720c */ /* 0x000fce0003fa5270 */
[----:B------:R-:W-:Y:S01]  /*4ad0*/  @!P3 FMUL R115, R115, 16777216 ;  /* 0x4b8000007373b820 */ /* 0x000fe20000400000 */
[----:B------:R-:W-:Y:S01]  /*4ae0*/  @!P3 FMUL R100, R100, 16777216 ;  /* 0x4b8000006464b820 */ /* 0x000fe20000400000 */
[----:B------:R-:W-:Y:S01]  /*4af0*/  ISETP.NE.AND P3, PT, R21, RZ, PT ;  /* 0x000000ff1500720c */ /* 0x000fe20003f65270 */
[----:B------:R-:W-:Y:S01]  /*4b00*/  @!P1 FMUL R177, R177, 16777216 ;  /* 0x4b800000b1b19820 */ /* 0x000fe20000400000 */
[----:B------:R-:W-:Y:S02]  /*4b10*/  @!P1 FMUL R176, R176, 16777216 ;  /* 0x4b800000b0b09820 */ /* 0x000fe40000400000 */
[----:B------:R-:W-:Y:S01]  /*4b20*/  @!P5 FMUL R167, R167, 16777216 ;  /* 0x4b800000a7a7d820 */ /* 0x000fe20000400000 */
[----:B------:R-:W-:-:S08]  /*4b30*/  @!P5 FMUL R164, R164, 16777216 ;  /* 0x4b800000a4a4d820 */ /* 0x000fd00000400000 */
[----:B------:R-:W-:Y:S01]  /*4b40*/  @!P3 FMUL R116, R116, 16777216 ;  /* 0x4b8000007474b820 */ /* 0x000fe20000400000 */
[----:B------:R-:W-:Y:S01]  /*4b50*/  @!P3 FMUL R101, R101, 16777216 ;  /* 0x4b8000006565b820 */ /* 0x000fe20000400000 */
[----:B------:R-:W-:Y:S02]  /*4b60*/  ISETP.NE.AND P3, PT, R22, RZ, PT ;  /* 0x000000ff1600720c */ /* 0x000fe40003f65270 */
[----:B------:R-:W-:-:S11]  /*4b70*/  CS2R R20, SRZ ;  /* 0x0000000000147805 */ /* 0x000fd6000001ff00 */
[----:B------:R-:W-:Y:S01]  /*4b80*/  @!P3 FMUL R103, R103, 16777216 ;  /* 0x4b8000006767b820 */ /* 0x000fe20000400000 */
[----:B------:R-:W-:Y:S01]  /*4b90*/  @!P3 FMUL R102, R102, 16777216 ;  /* 0x4b8000006666b820 */ /* 0x000fe20000400000 */
[----:B------:R-:W-:Y:S02]  /*4ba0*/  ISETP.NE.AND P3, PT, R23, RZ, PT ;  /* 0x000000ff1700720c */ /* 0x000fe40003f65270 */
[----:B------:R-:W-:Y:S02]  /*4bb0*/  CS2R R22, SRZ ;  /* 0x0000000000167805 */ /* 0x000fe4000001ff00 */
[----:B-----5:R-:W-:Y:S02]  /*4bc0*/  SEL R12, R12, RZ, P0 ;  /* 0x000000ff0c0c7207 */ /* 0x020fe40000000000 */
[----:B------:R-:W-:-:S03]  /*4bd0*/  SEL R13, R13, RZ, P0 ;  /* 0x000000ff0d0d7207 */ /* 0x000fc60000000000 */
[----:B------:R-:W-:Y:S01]  /*4be0*/  FADD R12, R12, 9.9999997473787516356e-06 ;  /* 0x3727c5ac0c0c7421 */ /* 0x000fe20000000000 */
[----:B------:R-:W-:Y:S01]  /*4bf0*/  SEL R14, R14, RZ, P0 ;  /* 0x000000ff0e0e7207 */ /* 0x000fe20000000000 */
[----:B------:R-:W-:Y:S02]  /*4c00*/  FADD R13, R13, 9.9999997473787516356e-06 ;  /* 0x3727c5ac0d0d7421 */ /* 0x000fe40000000000 */
[----:B------:R-:W0:Y:S01]  /*4c10*/  MUFU.SQRT R154, R12 ;  /* 0x0000000c009a7308 */ /* 0x000e220000002000 */
[----:B------:R-:W-:Y:S01]  /*4c20*/  SEL R15, R15, RZ, P0 ;  /* 0x000000ff0f0f7207 */ /* 0x000fe20000000000 */
[----:B------:R-:W-:-:S06]  /*4c30*/  FADD R14, R14, 9.9999997473787516356e-06 ;  /* 0x3727c5ac0e0e7421 */ /* 0x000fcc0000000000 */
[----:B------:R-:W1:Y:S01]  /*4c40*/  MUFU.SQRT R152, R13 ;  /* 0x0000000d00987308 */ /* 0x000e620000002000 */
[----:B------:R-:W-:-:S07]  /*4c50*/  FADD R15, R15, 9.9999997473787516356e-06 ;  /* 0x3727c5ac0f0f7421 */ /* 0x000fce0000000000 */
[----:B------:R-:W2:Y:S01]  /*4c60*/  MUFU.SQRT R153, R14 ;  /* 0x0000000e00997308 */ /* 0x000ea20000002000 */
[----:B0-----:R-:W-:-:S07]  /*4c70*/  FSETP.GEU.AND P1, PT, R154, 1.175494350822287508e-38, PT ;  /* 0x008000009a00780b */ /* 0x001fce0003f2e000 */
[----:B------:R-:W0:Y:S01]  /*4c80*/  MUFU.SQRT R141, R15 ;  /* 0x0000000f008d7308 */ /* 0x000e220000002000 */
[----:B------:R-:W-:Y:S02]  /*4c90*/  P2R R12, PR, RZ, 0x2 ;  /* 0x00000002ff0c7803 */ /* 0x000fe40000000000 */
[----:B-1----:R-:W-:-:S04]  /*4ca0*/  FSETP.GEU.AND P1, PT, R152, 1.175494350822287508e-38, PT ;  /* 0x008000009800780b */ /* 0x002fc80003f2e000 */
[----:B------:R-:W-:Y:S02]  /*4cb0*/  P2R R13, PR, RZ, 0x2 ;  /* 0x00000002ff0d7803 */ /* 0x000fe40000000000 */
[----:B--2---:R-:W-:-:S04]  /*4cc0*/  FSETP.GEU.AND P1, PT, R153, 1.175494350822287508e-38, PT ;  /* 0x008000009900780b */ /* 0x004fc80003f2e000 */
[----:B------:R-:W-:Y:S02]  /*4cd0*/  P2R R14, PR, RZ, 0x2 ;  /* 0x00000002ff0e7803 */ /* 0x000fe40000000000 */
[----:B0-----:R-:W-:-:S04]  /*4ce0*/  FSETP.GEU.AND P5, PT, R141, 1.175494350822287508e-38, PT ;  /* 0x008000008d00780b */ /* 0x001fc80003fae000 */
[----:B------:R-:W-:Y:S02]  /*4cf0*/  P2R R179, PR, RZ, 0x20 ;  /* 0x00000020ffb37803 */ /* 0x000fe40000000000 */
[----:B------:R-:W-:-:S04]  /*4d00*/  ISETP.NE.AND P5, PT, R14, RZ, PT ;  /* 0x000000ff0e00720c */ /* 0x000fc80003fa5270 */
[----:B------:R-:W-:Y:S02]  /*4d10*/  P2R R178, PR, RZ, 0x20 ;  /* 0x00000020ffb27803 */ /* 0x000fe40000000000 */
[----:B------:R-:W-:-:S04]  /*4d20*/  ISETP.NE.AND P5, PT, R13, RZ, PT ;  /* 0x000000ff0d00720c */ /* 0x000fc80003fa5270 */
[----:B------:R-:W-:Y:S02]  /*4d30*/  P2R R170, PR, RZ, 0x20 ;  /* 0x00000020ffaa7803 */ /* 0x000fe40000000000 */
[----:B------:R-:W-:Y:S01]  /*4d40*/  ISETP.NE.AND P5, PT, R12, RZ, PT ;  /* 0x000000ff0c00720c */ /* 0x000fe20003fa5270 */
[----:B------:R-:W-:-:S05]  /*4d50*/  IMAD.WIDE R12, R59, 0x4, R78 ;  /* 0x000000043b0c7825 */ /* 0x000fca00078e024e */
[----:B------:R0:W2:Y:S01]  /*4d60*/  @P0 LDG.E.EL.128 R20, desc[UR6][R12.64+-0x200] ;  /* 0xfffe00060c140981 */ /* 0x0000a2000c2e1d00 */
[--C-:B------:R-:W-:Y:S01]  /*4d70*/  IMAD.IADD R89, R59, 0x1, R118.reuse ;  /* 0x000000013b597824 */ /* 0x100fe200078e0276 */
[----:B------:R-:W-:Y:S01]  /*4d80*/  P2R R25, PR, RZ, 0x10 ;  /* 0x00000010ff197803 */ /* 0x000fe20000000000 */
[----:B------:R-:W-:Y:S01]  /*4d90*/  IMAD.IADD R118, R61, 0x1, R118 ;  /* 0x000000013d767824 */ /* 0x000fe200078e0276 */
[----:B------:R-:W-:Y:S02]  /*4da0*/  P2R R24, PR, RZ, 0x4 ;  /* 0x00000004ff187803 */ /* 0x000fe40000000000 */
[----:B------:R-:W-:Y:S02]  /*4db0*/  ISETP.NE.AND P2, PT, R138, RZ, PT ;  /* 0x000000ff8a00720c */ /* 0x000fe40003f45270 */
[----:B------:R-:W-:Y:S01]  /*4dc0*/  ISETP.NE.AND P4, PT, R139, RZ, PT ;  /* 0x000000ff8b00720c */ /* 0x000fe20003f85270 */
[----:B------:R-:W-:Y:S02]  /*4dd0*/  VIADD R89, R89, 0xfffffe40 ;  /* 0xfffffe4059597836 */ /* 0x000fe40000000000 */
[----:B0-----:R-:W-:-:S02]  /*4de0*/  VIADD R13, R118, 0xfffffe40 ;  /* 0xfffffe40760d7836 */ /* 0x001fc40000000000 */
[----:B------:R-:W-:-:S04]  /*4df0*/  IMAD.WIDE R88, R89, 0x4, R30 ;  /* 0x0000000459587825 */ /* 0x000fc800078e021e */
[----:B------:R-:W-:Y:S01]  /*4e00*/  IMAD.WIDE R30, R13, 0x4, R30 ;  /* 0x000000040d1e7825 */ /* 0x000fe200078e021e */
[----:B------:R-:W-:-:S03]  /*4e10*/  CS2R R12, SRZ ;  /* 0x00000000000c7805 */ /* 0x000fc6000001ff00 */
[----:B------:R-:W-:Y:S01]  /*4e20*/  @!P2 FMUL R104, R104, 16777216 ;  /* 0x4b8000006868a820 */ /* 0x000fe20000400000 */
[----:B------:R-:W-:Y:S01]  /*4e30*/  @!P2 FMUL R85, R85, 16777216 ;  /* 0x4b8000005555a820 */ /* 0x000fe20000400000 */
[----:B------:R-:W-:Y:S01]  /*4e40*/  @!P4 FMUL R105, R105, 16777216 ;  /* 0x4b8000006969c820 */ /* 0x000fe20000400000 */
[----:B------:R-:W-:Y:S01]  /*4e50*/  @!P4 FMUL R98, R98, 16777216 ;  /* 0x4b8000006262c820 */ /* 0x000fe20000400000 */
[----:B------:R-:W-:Y:S01]  /*4e60*/  ISETP.NE.AND P2, PT, R24, RZ, PT ;  /* 0x000000ff1800720c */ /* 0x000fe20003f45270 */
[--C-:B------:R-:W-:Y:S01]  /*4e70*/  IMAD.WIDE R120, R61, 0x4, R28.reuse ;  /* 0x000000043d787825 */ /* 0x100fe200078e021c */
[----:B------:R-:W-:Y:S02]  /*4e80*/  ISETP.NE.AND P4, PT, R25, RZ, PT ;  /* 0x000000ff1900720c */ /* 0x000fe40003f85270 */
[----:B------:R-:W-:Y:S02]  /*4e90*/  CS2R R24, SRZ ;  /* 0x0000000000187805 */ /* 0x000fe4000001ff00 */
[----:B------:R-:W-:Y:S01]  /*4ea0*/  CS2R R26, SRZ ;  /* 0x00000000001a7805 */ /* 0x000fe2000001ff00 */
[----:B------:R-:W-:Y:S01]  /*4eb0*/  IMAD.WIDE R118, R59, 0x4, R28 ;  /* 0x000000043b767825 */ /* 0x000fe200078e021c */
[----:B------:R-:W-:-:S04]  /*4ec0*/  CS2R R28, SRZ ;  /* 0x00000000001c7805 */ /* 0x000fc8000001ff00 */
[----:B------:R-:W3:Y:S03]  /*4ed0*/  @P3 LDG.E.EL.128 R24, desc[UR6][R88.64] ;  /* 0x0000000658183981 */ /* 0x000ee6000c2e1d00 */
[----:B------:R-:W-:Y:S01]  /*4ee0*/  @!P4 FMUL R183, R183, 16777216 ;  /* 0x4b800000b7b7c820 */ /* 0x000fe20000400000 */
[----:B------:R-:W-:Y:S01]  /*4ef0*/  @!P4 FMUL R175, R175, 16777216 ;  /* 0x4b800000afafc820 */ /* 0x000fe20000400000 */
[----:B------:R-:W-:-:S04]  /*4f00*/  FSETP.GT.AND P4, PT, R154, 8.50705917302346158658e+37, PT ;  /* 0x7e8000009a00780b */ /* 0x000fc80003f84000 */
[----:B------:R-:W-:-:S09]  /*4f10*/  FSEL R138, R122, 1, P4 ;  /* 0x3f8000007a8a7808 */ /* 0x000fd20002000000 */
[----:B------:R-:W-:Y:S01]  /*4f20*/  @P4 FMUL R154, R154, 0.25 ;  /* 0x3e8000009a9a4820 */ /* 0x000fe20000400000 */
[----:B------:R-:W-:Y:S02]  /*4f30*/  FSETP.GT.AND P4, PT, R152, 8.50705917302346158658e+37, PT ;  /* 0x7e8000009800780b */ /* 0x000fe40003f84000 */
[----:B--2---:R-:W-:-:S05]  /*4f40*/  SEL R14, R20, RZ, P0 ;  /* 0x000000ff140e7207 */ /* 0x004fca0000000000 */
[----:B------:R-:W-:-:S04]  /*4f50*/  FADD R14, R14, 9.9999997473787516356e-06 ;  /* 0x3727c5ac0e0e7421 */ /* 0x000fc80000000000 */
[----:B------:R0:W1:Y:S02]  /*4f60*/  MUFU.SQRT R127, R14 ;  /* 0x0000000e007f7308 */ /* 0x0000640000002000 */
[----:B0-----:R-:W-:-:S06]  /*4f70*/  CS2R R14, SRZ ;  /* 0x00000000000e7805 */ /* 0x001fcc000001ff00 */
[----:B------:R0:W2:Y:S02]  /*4f80*/  @P3 LDG.E.EL.128 R12, desc[UR6][R30.64] ;  /* 0x000000061e0c3981 */ /* 0x0000a4000c2e1d00 */
[----:B0-----:R-:W-:-:S06]  /*4f90*/  CS2R R30, SRZ ;  /* 0x00000000001e7805 */ /* 0x001fcc000001ff00 */
[----:B------:R0:W4:Y:S01]  /*4fa0*/  @P3 LDG.E.EL.128 R28, desc[UR6][R118.64+-0x700] ;  /* 0xfff90006761c3981 */ /* 0x000122000c2e1d00 */
[----:B------:R-:W-:Y:S01]  /*4fb0*/  @P4 FMUL R152, R152, 0.25 ;  /* 0x3e80000098984820 */ /* 0x000fe20000400000 */
[C---:B------:R-:W-:Y:S02]  /*4fc0*/  FSEL R139, R122.reuse, 1, P4 ;  /* 0x3f8000007a8b7808 */ /* 0x040fe40002000000 */
[----:B------:R-:W-:Y:S02]  /*4fd0*/  FSETP.GT.AND P4, PT, R153, 8.50705917302346158658e+37, PT ;  /* 0x7e8000009900780b */ /* 0x000fe40003f84000 */
[----:B------:R-:W-:Y:S02]  /*4fe0*/  SEL R20, R21, RZ, P0 ;  /* 0x000000ff15147207 */ /* 0x000fe40000000000 */
[----:B------:R-:W-:-:S03]  /*4ff0*/  FSEL R140, R122, 1, P4 ;  /* 0x3f8000007a8c7808 */ /* 0x000fc60002000000 */
[----:B------:R-:W-:-:S06]  /*5000*/  FADD R20, R20, 9.9999997473787516356e-06 ;  /* 0x3727c5ac14147421 */ /* 0x000fcc0000000000 */
[----:B------:R-:W-:Y:S01]  /*5010*/  @P4 FMUL R153, R153, 0.25 ;  /* 0x3e80000099994820 */ /* 0x000fe20000400000 */
[----:B------:R-:W-:Y:S01]  /*5020*/  FSETP.GT.AND P4, PT, R141, 8.50705917302346158658e+37, PT ;  /* 0x7e8000008d00780b */ /* 0x000fe20003f84000 */
[----:B------:R5:W0:Y:S01]  /*5030*/  MUFU.SQRT R142, R20 ;  /* 0x00000014008e7308 */ /* 0x000a220000002000 */
[----:B------:R-:W-:Y:S02]  /*5040*/  SEL R21, R22, RZ, P0 ;  /* 0x000000ff16157207 */ /* 0x000fe40000000000 */
[----:B------:R-:W-:-:S03]  /*5050*/  FSEL R143, R122, 1, P4 ;  /* 0x3f8000007a8f7808 */ /* 0x000fc60002000000 */
[----:B------:R-:W-:Y:S01]  /*5060*/  FADD R21, R21, 9.9999997473787516356e-06 ;  /* 0x3727c5ac15157421 */ /* 0x000fe20000000000 */
[----:B-----5:R-:W-:-:S03]  /*5070*/  SEL R20, R23, RZ, P0 ;  /* 0x000000ff17147207 */ /* 0x020fc60000000000 */
[----:B------:R-:W5:Y:S02]  /*5080*/  MUFU.SQRT R137, R21 ;  /* 0x0000001500897308 */ /* 0x000f640000002000 */
[----:B------:R-:W-:Y:S01]  /*5090*/  @P4 FMUL R141, R141, 0.25 ;  /* 0x3e8000008d8d4820 */ /* 0x000fe20000400000 */
[----:B-1----:R-:W-:Y:S01]  /*50a0*/  FSETP.GT.AND P4, PT, R127, 8.50705917302346158658e+37, PT ;  /* 0x7e8000007f00780b */ /* 0x002fe20003f84000 */
[----:B------:R-:W-:-:S04]  /*50b0*/  FADD R20, R20, 9.9999997473787516356e-06 ;  /* 0x3727c5ac14147421 */ /* 0x000fc80000000000 */
[----:B------:R-:W1:Y:S01]  /*50c0*/  MUFU.SQRT R128, R20 ;  /* 0x0000001400807308 */ /* 0x000e620000002000 */
[----:B------:R-:W-:Y:S02]  /*50d0*/  FSETP.GEU.AND P1, PT, R127, 1.175494350822287508e-38, PT ;  /* 0x008000007f00780b */ /* 0x000fe40003f2e000 */
[----:B------:R-:W-:Y:S01]  /*50e0*/  FSEL R78, R122, 1, P4 ;  /* 0x3f8000007a4e7808 */ /* 0x000fe20002000000 */
[----:B------:R-:W-:Y:S01]  /*50f0*/  @!P6 FMUL R174, R174, 16777216 ;  /* 0x4b800000aeaee820 */ /* 0x000fe20000400000 */
[----:B------:R-:W-:-:S03]  /*5100*/  @!P6 FMUL R173, R173, 16777216 ;  /* 0x4b800000adade820 */ /* 0x000fc60000400000 */
[----:B------:R-:W-:Y:S01]  /*5110*/  @P4 FMUL R127, R127, 0.25 ;  /* 0x3e8000007f7f4820 */ /* 0x000fe20000400000 */
[----:B0-----:R-:W-:Y:S02]  /*5120*/  FSETP.GT.AND P4, PT, R142, 8.50705917302346158658e+37, PT ;  /* 0x7e8000008e00780b */ /* 0x001fe40003f84000 */
[----:B-----5:R-:W-:Y:S02]  /*5130*/  FSETP.GT.AND P6, PT, R137, 8.50705917302346158658e+37, PT ;  /* 0x7e8000008900780b */ /* 0x020fe40003fc4000 */
[----:B------:R-:W-:Y:S02]  /*5140*/  P2R R169, PR, RZ, 0x20 ;  /* 0x00000020ffa97803 */ /* 0x000fe40000000000 */
[----:B-1----:R-:W-:Y:S01]  /*5150*/  FSETP.GT.AND P5, PT, R128, 8.50705917302346158658e+37, PT ;  /* 0x7e8000008000780b */ /* 0x002fe20003fa4000 */
[----:B------:R-:W-:Y:S01]  /*5160*/  @!P2 FMUL R172, R172, 16777216 ;  /* 0x4b800000acaca820 */ /* 0x000fe20000400000 */
[----:B------:R-:W-:Y:S01]  /*5170*/  @!P2 FMUL R171, R171, 16777216 ;  /* 0x4b800000ababa820 */ /* 0x000fe20000400000 */
[----:B------:R-:W-:-:S02]  /*5180*/  FSETP.GEU.AND P2, PT, R142, 1.175494350822287508e-38, PT ;  /* 0x008000008e00780b */ /* 0x000fc40003f4e000 */
[----:B------:R-:W-:Y:S02]  /*5190*/  FSEL R79, R122, 1, P4 ;  /* 0x3f8000007a4f7808 */ /* 0x000fe40002000000 */
[----:B------:R-:W-:Y:S01]  /*51a0*/  @P4 FMUL R142, R142, 0.25 ;  /* 0x3e8000008e8e4820 */ /* 0x000fe20000400000 */
[C---:B------:R-:W-:Y:S01]  /*51b0*/  FSETP.GEU.AND P4, PT, R137.reuse, 1.175494350822287508e-38, PT ;  /* 0x008000008900780b */ /* 0x040fe20003f8e000 */
[----:B------:R-:W-:Y:S01]  /*51c0*/  @P6 FMUL R137, R137, 0.25 ;  /* 0x3e80000089896820 */ /* 0x000fe20000400000 */
[----:B------:R-:W-:Y:S02]  /*51d0*/  FSEL R117, R122, 1, P6 ;  /* 0x3f8000007a757808 */ /* 0x000fe40003000000 */
[C---:B------:R-:W-:Y:S01]  /*51e0*/  FSETP.GEU.AND P6, PT, R128.reuse, 1.175494350822287508e-38, PT ;  /* 0x008000008000780b */ /* 0x040fe20003fce000 */
[----:B------:R-:W-:Y:S01]  /*51f0*/  @P5 FMUL R128, R128, 0.25 ;  /* 0x3e80000080805820 */ /* 0x000fe20000400000 */
[----:B------:R-:W-:Y:S02]  /*5200*/  FSEL R118, R122, 1, P5 ;  /* 0x3f8000007a767808 */ /* 0x000fe40002800000 */
[----:B------:R-:W-:-:S02]  /*5210*/  ISETP.NE.AND P5, PT, R169, RZ, PT ;  /* 0x000000ffa900720c */ /* 0x000fc40003fa5270 */
[----:B---3--:R-:W-:-:S11]  /*5220*/  SEL R23, R25, RZ, P3 ;  /* 0x000000ff19177207 */ /* 0x008fd60001800000 */
[----:B------:R-:W-:Y:S01]  /*5230*/  @!P5 FMUL R154, R154, 16777216 ;  /* 0x4b8000009a9ad820 */ /* 0x000fe20000400000 */
[----:B------:R-:W-:Y:S01]  /*5240*/  @!P5 FMUL R138, R138, 16777216 ;  /* 0x4b8000008a8ad820 */ /* 0x000fe20000400000 */
[----:B------:R-:W-:Y:S01]  /*5250*/  ISETP.NE.AND P5, PT, R170, RZ, PT ;  /* 0x000000ffaa00720c */ /* 0x000fe20003fa5270 */
[----:B------:R-:W-:Y:S01]  /*5260*/  @!P1 FMUL R127, R127, 16777216 ;  /* 0x4b8000007f7f9820 */ /* 0x000fe20000400000 */
[----:B------:R-:W-:Y:S01]  /*5270*/  @!P1 FMUL R78, R78, 16777216 ;  /* 0x4b8000004e4e9820 */ /* 0x000fe20000400000 */
[----:B------:R-:W-:Y:S01]  /*5280*/  ISETP.NE.AND P1, PT, R168, RZ, PT ;  /* 0x000000ffa800720c */ /* 0x000fe20003f25270 */
[----:B------:R-:W0:Y:S01]  /*5290*/  MUFU.RCP R172, R172 ;  /* 0x000000ac00ac7308 */ /* 0x000e220000001000 */
[----:B------:R-:W-:-:S08]  /*52a0*/  SEL R22, R24, RZ, P3 ;  /* 0x000000ff18167207 */ /* 0x000fd00001800000 */
[----:B------:R-:W-:Y:S01]  /*52b0*/  @!P5 FMUL R152, R152, 16777216 ;  /* 0x4b8000009898d820 */ /* 0x000fe20000400000 */
[----:B------:R-:W-:Y:S01]  /*52c0*/  @!P5 FMUL R139, R139, 16777216 ;  /* 0x4b8000008b8bd820 */ /* 0x000fe20000400000 */
[----:B------:R-:W-:Y:S01]  /*52d0*/  ISETP.NE.AND P5, PT, R178, RZ, PT ;  /* 0x000000ffb200720c */ /* 0x000fe20003fa5270 */
[----:B------:R-:W-:Y:S08]  /*52e0*/  MUFU.RCP R174, R174 ;  /* 0x000000ae00ae7308 */ /* 0x000ff00000001000 */
[----:B------:R-:W1:Y:S01]  /*52f0*/  MUFU.RCP R177, R177 ;  /* 0x000000b100b17308 */ /* 0x000e620000001000 */
[----:B------:R-:W-:Y:S01]  /*5300*/  SEL R24, R26, RZ, P3 ;  /* 0x000000ff1a187207 */ /* 0x000fe20001800000 */
[----:B------:R-:W-:Y:S01]  /*5310*/  FADD R125, R125, 9.9999997473787516356e-06 ;  /* 0x3727c5ac7d7d7421 */ /* 0x000fe20000000000 */
[----:B------:R-:W-:Y:S01]  /*5320*/  SEL R25, R27, RZ, P3 ;  /* 0x000000ff1b197207 */ /* 0x000fe20001800000 */
[----:B------:R-:W-:Y:S01]  /*5330*/  FADD R124, R124, 9.9999997473787516356e-06 ;  /* 0x3727c5ac7c7c7421 */ /* 0x000fe20000000000 */
[----:B------:R-:W-:Y:S01]  /*5340*/  @!P5 FMUL R153, R153, 16777216 ;  /* 0x4b8000009999d820 */ /* 0x000fe20000400000 */
[----:B------:R-:W-:Y:S01]  /*5350*/  @!P5 FMUL R140, R140, 16777216 ;  /* 0x4b8000008c8cd820 */ /* 0x000fe20000400000 */
[----:B------:R-:W-:Y:S01]  /*5360*/  ISETP.NE.AND P5, PT, R179, RZ, PT ;  /* 0x000000ffb300720c */ /* 0x000fe20003fa5270 */
[----:B------:R0:W-:Y:S01]  /*5370*/  MUFU.SQRT R180, R125 ;  /* 0x0000007d00b47308 */ /* 0x0001e20000002000 */
[----:B------:R-:W-:-:S02]  /*5380*/  CS2R R16, SRZ ;  /* 0x0000000000107805 */ /* 0x000fc4000001ff00 */
[----:B------:R-:W-:Y:S01]  /*5390*/  CS2R R18, SRZ ;  /* 0x0000000000127805 */ /* 0x000fe2000001ff00 */
[----:B------:R-:W-:-:S04]  /*53a0*/  FADD R123, R123, 9.9999997473787516356e-06 ;  /* 0x3727c5ac7b7b7421 */ /* 0x000fc80000000000 */
[----:B------:R3:W-:Y:S01]  /*53b0*/  MUFU.SQRT R179, R124 ;  /* 0x0000007c00b37308 */ /* 0x0007e20000002000 */
[----:B0-----:R-:W-:Y:S01]  /*53c0*/  FMUL R125, R172, R171 ;  /* 0x000000abac7d7220 */ /* 0x001fe20000400000 */
[----:B-1----:R-:W-:Y:S01]  /*53d0*/  FMUL R27, R177, R176 ;  /* 0x000000b0b11b7220 */ /* 0x002fe20000400000 */
[C---:B------:R-:W-:Y:S01]  /*53e0*/  IMAD.WIDE R88, R59.reuse, 0x4, R34 ;  /* 0x000000043b587825 */ /* 0x040fe200078e0222 */
[----:B------:R0:W5:Y:S03]  /*53f0*/  @P3 LDG.E.EL.128 R16, desc[UR6][R120.64+-0x700] ;  /* 0xfff9000678103981 */ /* 0x000166000c2e1d00 */
[----:B---3--:R-:W-:Y:S01]  /*5400*/  FMUL R124, R174, R173 ;  /* 0x000000adae7c7220 */ /* 0x008fe20000400000 */
[----:B------:R1:W-:Y:S01]  /*5410*/  MUFU.SQRT R176, R123 ;  /* 0x0000007b00b07308 */ /* 0x0003e20000002000 */
[----:B0-----:R-:W-:-:S04]  /*5420*/  IMAD.WIDE R120, R59, 0x4, R32 ;  /* 0x000000043b787825 */ /* 0x001fc800078e0220 */
[----:B-1----:R-:W-:Y:S01]  /*5430*/  IMAD.WIDE R122, R61, 0x4, R34 ;  /* 0x000000043d7a7825 */ /* 0x002fe200078e0222 */
[----:B------:R-:W-:Y:S02]  /*5440*/  CS2R R34, SRZ ;  /* 0x0000000000227805 */ /* 0x000fe4000001ff00 */
[----:B----4-:R-:W-:-:S05]  /*5450*/  SEL R20, R29, RZ, P3 ;  /* 0x000000ff1d147207 */ /* 0x010fca0001800000 */
[----:B------:R-:W-:Y:S01]  /*5460*/  FADD R23, R23, -R20 ;  /* 0x8000001417177221 */ /* 0x000fe20000000000 */
[----:B------:R-:W-:-:S04]  /*5470*/  FADD R20, R157, 9.9999997473787516356e-06 ;  /* 0x3727c5ac9d147421 */ /* 0x000fc80000000000 */
[----:B------:R-:W-:Y:S01]  /*5480*/  MUFU.SQRT R168, R20 ;  /* 0x0000001400a87308 */ /* 0x000fe20000002000 */
[----:B------:R-:W-:-:S07]  /*5490*/  SEL R21, R28, RZ, P3 ;  /* 0x000000ff1c157207 */ /* 0x000fce0001800000 */
[----:B------:R-:W0:Y:S01]  /*54a0*/  MUFU.RCP R20, R183 ;  /* 0x000000b700147308 */ /* 0x000e220000001000 */
[----:B------:R-:W-:Y:S01]  /*54b0*/  FADD R22, R22, -R21 ;  /* 0x8000001516167221 */ /* 0x000fe20000000000 */
[----:B------:R-:W-:Y:S02]  /*54c0*/  SEL R21, R30, RZ, P3 ;  /* 0x000000ff1e157207 */ /* 0x000fe40001800000 */
[----:B------:R-:W-:-:S03]  /*54d0*/  SEL R26, R31, RZ, P3 ;  /* 0x000000ff1f1a7207 */ /* 0x000fc60001800000 */
[----:B------:R-:W-:Y:S01]  /*54e0*/  FADD R24, R24, -R21 ;  /* 0x8000001518187221 */ /* 0x000fe20000000000 */
[----:B------:R-:W-:Y:S01]  /*54f0*/  FADD R21, R155, 9.9999997473787516356e-06 ;  /* 0x3727c5ac9b157421 */ /* 0x000fe20000000000 */
[----:B------:R-:W-:Y:S01]  /*5500*/  FADD R25, R25, -R26 ;  /* 0x8000001a19197221 */ /* 0x000fe20000000000 */
[----:B------:R-:W-:Y:S01]  /*5510*/  FMUL R124, R124, R23 ;  /* 0x000000177c7c7220 */ /* 0x000fe20000400000 */
[----:B------:R-:W-:Y:S01]  /*5520*/  FMUL R125, R125, R22 ;  /* 0x000000167d7d7220 */ /* 0x000fe20000400000 */
[----:B0-----:R-:W-:Y:S01]  /*5530*/  FMUL R20, R20, R175 ;  /* 0x000000af14147220 */ /* 0x001fe20000400000 */
[----:B------:R0:W-:Y:S01]  /*5540*/  MUFU.SQRT R157, R21 ;  /* 0x00000015009d7308 */ /* 0x0001e20000002000 */
[----:B------:R-:W-:Y:S01]  /*5550*/  FMUL R184, R27, R24 ;  /* 0x000000181bb87220 */ /* 0x000fe20000400000 */
[----:B------:R-:W-:Y:S01]  /*5560*/  CS2R R22, SRZ ;  /* 0x0000000000167805 */ /* 0x000fe2000001ff00 */
[----:B------:R-:W-:Y:S01]  /*5570*/  FMUL R119, R20, R25 ;  /* 0x0000001914777220 */ /* 0x000fe20000400000 */
[----:B------:R-:W-:-:S02]  /*5580*/  CS2R R24, SRZ ;  /* 0x0000000000187805 */ /* 0x000fc4000001ff00 */
[----:B------:R-:W-:Y:S02]  /*5590*/  CS2R R26, SRZ ;  /* 0x00000000001a7805 */ /* 0x000fe4000001ff00 */
[----:B------:R-:W-:Y:S02]  /*55a0*/  CS2R R28, SRZ ;  /* 0x00000000001c7805 */ /* 0x000fe4000001ff00 */
[----:B0-----:R-:W-:Y:S02]  /*55b0*/  CS2R R20, SRZ ;  /* 0x0000000000147805 */ /* 0x001fe4000001ff00 */
[----:B------:R-:W-:Y:S01]  /*55c0*/  CS2R R30, SRZ ;  /* 0x00000000001e7805 */ /* 0x000fe2000001ff00 */
[----:B------:R-:W3:Y:S04]  /*55d0*/  @P3 LDG.E.EL.128 R24, desc[UR6][R122.64+-0x700] ;  /* 0xfff900067a183981 */ /* 0x000ee8000c2e1d00 */
[----:B------:R0:W4:Y:S04]  /*55e0*/  @P3 LDG.E.EL.128 R20, desc[UR6][R88.64+-0x700] ;  /* 0xfff9000658143981 */ /* 0x000128000c2e1d00 */
[----:B------:R5:W3:Y:S01]  /*55f0*/  @P3 LDG.E.EL.128 R28, desc[UR6][R120.64+-0x700] ;  /* 0xfff90006781c3981 */ /* 0x000ae2000c2e1d00 */
[----:B0-----:R-:W-:Y:S01]  /*5600*/  IMAD.WIDE R88, R61, 0x4, R32 ;  /* 0x000000043d587825 */ /* 0x001fe200078e0220 */
[----:B------:R-:W-:-:S06]  /*5610*/  CS2R R32, SRZ ;  /* 0x0000000000207805 */ /* 0x000fcc000001ff00 */
[----:B------:R-:W3:Y:S01]  /*5620*/  @P3 LDG.E.EL.128 R32, desc[UR6][R88.64+-0x700] ;  /* 0xfff9000658203981 */ /* 0x000ee2000c2e1d00 */
[----:B------:R-:W-:-:S04]  /*5630*/  FADD R158, R158, 9.9999997473787516356e-06 ;  /* 0x3727c5ac9e9e7421 */ /* 0x000fc80000000000 */
[----:B------:R-:W0:Y:S01]  /*5640*/  MUFU.SQRT R170, R158 ;  /* 0x0000009e00aa7308 */ /* 0x000e220000002000 */
[----:B------:R-:W-:Y:S01]  /*5650*/  FADD R156, R156, 9.9999997473787516356e-06 ;  /* 0x3727c5ac9c9c7421 */ /* 0x000fe20000000000 */
[----:B------:R-:W-:Y:S01]  /*5660*/  @!P5 FMUL R141, R141, 16777216 ;  /* 0x4b8000008d8dd820 */ /* 0x000fe20000400000 */
[----:B------:R-:W-:-:S05]  /*5670*/  @!P5 FMUL R143, R143, 16777216 ;  /* 0x4b8000008f8fd820 */ /* 0x000fca0000400000 */
[----:B------:R-:W1:Y:S01]  /*5680*/  MUFU.SQRT R169, R156 ;  /* 0x0000009c00a97308 */ /* 0x000e620000002000 */
[----:B0-----:R-:W-:Y:S01]  /*5690*/  FSETP.GT.AND P5, PT, R170, 8.50705917302346158658e+37, PT ;  /* 0x7e800000aa00780b */ /* 0x001fe20003fa4000 */
[----:B------:R-:W-:Y:S01]  /*56a0*/  @!P2 FMUL R142, R142, 16777216 ;  /* 0x4b8000008e8ea820 */ /* 0x000fe20000400000 */
[----:B------:R-:W-:Y:S01]  /*56b0*/  @!P2 FMUL R79, R79, 16777216 ;  /* 0x4b8000004f4fa820 */ /* 0x000fe20000400000 */
[----:B------:R-:W-:Y:S01]  /*56c0*/  @!P4 FMUL R137, R137, 16777216 ;  /* 0x4b8000008989c820 */ /* 0x000fe20000400000 */
[----:B------:R-:W-:Y:S01]  /*56d0*/  @!P4 FMUL R117, R117, 16777216 ;  /* 0x4b8000007575c820 */ /* 0x000fe20000400000 */
[----:B------:R-:W-:Y:S02]  /*56e0*/  ISETP.NE.AND P2, PT, R159, RZ, PT ;  /* 0x000000ff9f00720c */ /* 0x000fe40003f45270 */
[----:B------:R-:W-:Y:S02]  /*56f0*/  FSETP.GEU.AND P4, PT, R170, 1.175494350822287508e-38, PT ;  /* 0x00800000aa00780b */ /* 0x000fe40003f8e000 */
[----:B------:R-:W-:-:S04]  /*5700*/  FSEL R159, R55, 1, P5 ;  /* 0x3f800000379f7808 */ /* 0x000fc80002800000 */
[----:B------:R-:W-:Y:S01]  /*5710*/  @P5 FMUL R170, R170, 0.25 ;  /* 0x3e800000aaaa5820 */ /* 0x000fe20000400000 */
[C---:B-1----:R-:W-:Y:S01]  /*5720*/  FSETP.GT.AND P5, PT, R169.reuse, 8.50705917302346158658e+37, PT ;  /* 0x7e800000a900780b */ /* 0x042fe20003fa4000 */
[----:B------:R-:W-:Y:S01]  /*5730*/  @!P6 FMUL R128, R128, 16777216 ;  /* 0x4b8000008080e820 */ /* 0x000fe20000400000 */
[----:B------:R-:W-:Y:S01]  /*5740*/  @!P6 FMUL R118, R118, 16777216 ;  /* 0x4b8000007676e820 */ /* 0x000fe20000400000 */
[----:B------:R-:W-:Y:S02]  /*5750*/  FSETP.GEU.AND P6, PT, R169, 1.175494350822287508e-38, PT ;  /* 0x00800000a900780b */ /* 0x000fe40003fce000 */
[----:B------:R-:W-:-:S08]  /*5760*/  FSEL R158, R55, 1, P5 ;  /* 0x3f800000379e7808 */ /* 0x000fd00002800000 */
[----:B------:R-:W-:Y:S01]  /*5770*/  @P5 FMUL R169, R169, 0.25 ;  /* 0x3e800000a9a95820 */ /* 0x000fe20000400000 */
[----:B------:R-:W-:Y:S01]  /*5780*/  FSETP.GT.AND P5, PT, R168, 8.50705917302346158658e+37, PT ;  /* 0x7e800000a800780b */ /* 0x000fe20003fa4000 */
[----:B------:R-:W-:Y:S01]  /*5790*/  FADD R126, R126, 9.9999997473787516356e-06 ;  /* 0x3727c5ac7e7e7421 */ /* 0x000fe20000000000 */
[----:B------:R-:W-:Y:S01]  /*57a0*/  @!P4 FMUL R170, R170, 16777216 ;  /* 0x4b800000aaaac820 */ /* 0x000fe20000400000 */
[----:B------:R-:W-:Y:S01]  /*57b0*/  @!P4 FMUL R159, R159, 16777216 ;  /* 0x4b8000009f9fc820 */ /* 0x000fe20000400000 */
[----:B------:R-:W-:Y:S01]  /*57c0*/  FSETP.GEU.AND P4, PT, R168, 1.175494350822287508e-38, PT ;  /* 0x00800000a800780b */ /* 0x000fe20003f8e000 */
[----:B------:R-:W0:Y:S01]  /*57d0*/  MUFU.SQRT R182, R126 ;  /* 0x0000007e00b67308 */ /* 0x000e220000002000 */
[----:B------:R-:W-:Y:S02]  /*57e0*/  FSEL R156, R55, 1, P5 ;  /* 0x3f800000379c7808 */ /* 0x000fe40002800000 */
[----:B--2---:R-:W-:Y:S02]  /*57f0*/  SEL R122, R13, RZ, P3 ;  /* 0x000000ff0d7a7207 */ /* 0x004fe40001800000 */
[----:B-----5:R-:W-:-:S03]  /*5800*/  SEL R121, R18, RZ, P3 ;  /* 0x000000ff12797207 */ /* 0x020fc60001800000 */
[----:B------:R-:W-:Y:S01]  /*5810*/  @P5 FMUL R168, R168, 0.25 ;  /* 0x3e800000a8a85820 */ /* 0x000fe20000400000 */
[----:B------:R-:W-:Y:S02]  /*5820*/  FSETP.GT.AND P5, PT, R157, 8.50705917302346158658e+37, PT ;  /* 0x7e8000009d00780b */ /* 0x000fe40003fa4000 */
[----:B------:R-:W-:Y:S01]  /*5830*/  SEL R13, R16, RZ, P3 ;  /* 0x000000ff100d7207 */ /* 0x000fe20001800000 */
[----:B------:R-:W1:Y:S01]  /*5840*/  MUFU.RCP R160, R160 ;  /* 0x000000a000a07308 */ /* 0x000e620000001000 */
[----:B------:R-:W-:Y:S01]  /*5850*/  SEL R16, R19, RZ, P3 ;  /* 0x000000ff13107207 */ /* 0x000fe20001800000 */
[----:B------:R-:W-:Y:S01]  /*5860*/  @!P6 FMUL R169, R169, 16777216 ;  /* 0x4b800000a9a9e820 */ /* 0x000fe20000400000 */
[----:B------:R-:W-:Y:S01]  /*5870*/  @!P6 FMUL R158, R158, 16777216 ;  /* 0x4b8000009e9ee820 */ /* 0x000fe20000400000 */
[----:B------:R-:W-:Y:S02]  /*5880*/  SEL R12, R12, RZ, P3 ;  /* 0x000000ff0c0c7207 */ /* 0x000fe40001800000 */
[----:B------:R-:W-:-:S02]  /*5890*/  SEL R14, R14, RZ, P3 ;  /* 0x000000ff0e0e7207 */ /* 0x000fc40001800000 */
[----:B------:R-:W2:Y:S01]  /*58a0*/  MUFU.RCP R162, R162 ;  /* 0x000000a200a27308 */ /* 0x000ea20000001000 */
[----:B------:R-:W-:Y:S02]  /*58b0*/  SEL R15, R15, RZ, P3 ;  /* 0x000000ff0f0f7207 */ /* 0x000fe40001800000 */
[----:B------:R-:W-:Y:S02]  /*58c0*/  SEL R17, R17, RZ, P3 ;  /* 0x000000ff11117207 */ /* 0x000fe40001800000 */
[C---:B------:R-:W-:Y:S01]  /*58d0*/  FSETP.GEU.AND P6, PT, R157.reuse, 1.175494350822287508e-38, PT ;  /* 0x008000009d00780b */ /* 0x040fe20003fce000 */
[----:B------:R-:W-:Y:S01]  /*58e0*/  @P5 FMUL R157, R157, 0.25 ;  /* 0x3e8000009d9d5820 */ /* 0x000fe20000400000 */
[----:B------:R-:W-:Y:S02]  /*58f0*/  FSEL R155, R55, 1, P5 ;  /* 0x3f800000379b7808 */ /* 0x000fe40002800000 */
[----:B0-----:R-:W-:Y:S01]  /*5900*/  FSETP.GT.AND P5, PT, R182, 8.50705917302346158658e+37, PT ;  /* 0x7e800000b600780b */ /* 0x001fe20003fa4000 */
[----:B------:R-:W-:Y:S01]  /*5910*/  FADD R12, R12, -R13 ;  /* 0x8000000d0c0c7221 */ /* 0x000fe20000000000 */
[----:B-1----:R-:W-:Y:S01]  /*5920*/  FMUL R13, R160, R165 ;  /* 0x000000a5a00d7220 */ /* 0x002fe20000400000 */
[----:B------:R-:W-:Y:S01]  /*5930*/  @!P4 FMUL R168, R168, 16777216 ;  /* 0x4b800000a8a8c820 */ /* 0x000fe20000400000 */
[----:B------:R-:W-:-:S02]  /*5940*/  @!P4 FMUL R156, R156, 16777216 ;  /* 0x4b8000009c9cc820 */ /* 0x000fc40000400000 */
[----:B------:R-:W-:Y:S01]  /*5950*/  FMUL R13, R13, R12 ;  /* 0x0000000c0d0d7220 */ /* 0x000fe20000400000 */
[----:B------:R-:W-:Y:S01]  /*5960*/  FADD R12, R122, -R17 ;  /* 0x800000117a0c7221 */ /* 0x000fe20000000000 */
[----:B--2---:R-:W-:Y:S01]  /*5970*/  FMUL R163, R162, R163 ;  /* 0x000000a3a2a37220 */ /* 0x004fe20000400000 */
[C---:B------:R-:W-:Y:S01]  /*5980*/  FSETP.GEU.AND P4, PT, R182.reuse, 1.175494350822287508e-38, PT ;  /* 0x00800000b600780b */ /* 0x040fe20003f8e000 */
[----:B------:R-:W-:Y:S01]  /*5990*/  MUFU.RCP R166, R166 ;  /* 0x000000a600a67308 */ /* 0x000fe20000001000 */
[----:B------:R-:W-:Y:S01]  /*59a0*/  FSEL R181, R55, 1, P5 ;  /* 0x3f80000037b57808 */ /* 0x000fe20002800000 */
[----:B------:R-:W-:Y:S01]  /*59b0*/  FMUL R12, R163, R12 ;  /* 0x0000000ca30c7220 */ /* 0x000fe20000400000 */
[----:B------:R-:W-:Y:S01]  /*59c0*/  @P5 FMUL R182, R182, 0.25 ;  /* 0x3e800000b6b65820 */ /* 0x000fe20000400000 */
[C---:B------:R-:W-:Y:S01]  /*59d0*/  FSETP.GT.AND P5, PT, R180.reuse, 8.50705917302346158658e+37, PT ;  /* 0x7e800000b400780b */ /* 0x040fe20003fa4000 */
[----:B------:R-:W-:Y:S01]  /*59e0*/  @!P6 FMUL R157, R157, 16777216 ;  /* 0x4b8000009d9de820 */ /* 0x000fe20000400000 */
[----:B------:R-:W-:Y:S01]  /*59f0*/  @!P6 FMUL R155, R155, 16777216 ;  /* 0x4b8000009b9be820 */ /* 0x000fe20000400000 */
[----:B------:R-:W-:-:S02]  /*5a00*/  FSETP.GEU.AND P6, PT, R180, 1.175494350822287508e-38, PT ;  /* 0x00800000b400780b */ /* 0x000fc40003fce000 */
[----:B------:R-:W-:Y:S01]  /*5a10*/  FSEL R178, R55, 1, P5 ;  /* 0x3f80000037b27808 */ /* 0x000fe20002800000 */
[----:B------:R-:W-:Y:S07]  /*5a20*/  MUFU.RCP R167, R167 ;  /* 0x000000a700a77308 */ /* 0x000fee0000001000 */
[----:B------:R-:W-:Y:S01]  /*5a30*/  @P5 FMUL R180, R180, 0.25 ;  /* 0x3e800000b4b45820 */ /* 0x000fe20000400000 */
[----:B------:R-:W-:Y:S01]  /*5a40*/  FSETP.GT.AND P5, PT, R179, 8.50705917302346158658e+37, PT ;  /* 0x7e800000b300780b */ /* 0x000fe20003fa4000 */
[----:B------:R-:W-:Y:S01]  /*5a50*/  @!P4 FMUL R182, R182, 16777216 ;  /* 0x4b800000b6b6c820 */ /* 0x000fe20000400000 */
[----:B------:R-:W-:Y:S01]  /*5a60*/  @!P4 FMUL R181, R181, 16777216 ;  /* 0x4b800000b5b5c820 */ /* 0x000fe20000400000 */
[----:B------:R-:W-:-:S02]  /*5a70*/  FSETP.GEU.AND P4, PT, R179, 1.175494350822287508e-38, PT ;  /* 0x00800000b300780b */ /* 0x000fc40003f8e000 */
[----:B------:R-:W-:Y:S01]  /*5a80*/  FSEL R177, R55, 1, P5 ;  /* 0x3f80000037b17808 */ /* 0x000fe20002800000 */
[----:B------:R-:W-:Y:S01]  /*5a90*/  @!P6 FMUL R180, R180, 16777216 ;  /* 0x4b800000b4b4e820 */ /* 0x000fe20000400000 */
[----:B------:R-:W-:Y:S01]  /*5aa0*/  @!P6 FMUL R178, R178, 16777216 ;  /* 0x4b800000b2b2e820 */ /* 0x000fe20000400000 */
[----:B------:R-:W-:-:S05]  /*5ab0*/  FSETP.GEU.AND P6, PT, R176, 1.175494350822287508e-38, PT ;  /* 0x00800000b000780b */ /* 0x000fca0003fce000 */
[----:B------:R-:W-:Y:S01]  /*5ac0*/  @P5 FMUL R179, R179, 0.25 ;  /* 0x3e800000b3b35820 */ /* 0x000fe20000400000 */
[----:B------:R-:W-:Y:S01]  /*5ad0*/  FSETP.GT.AND P5, PT, R176, 8.50705917302346158658e+37, PT ;  /* 0x7e800000b000780b */ /* 0x000fe20003fa4000 */
[----:B------:R-:W0:Y:S02]  /*5ae0*/  MUFU.RCP R182, R182 ;  /* 0x000000b600b67308 */ /* 0x000e240000001000 */
[----:B------:R-:W-:-:S10]  /*5af0*/  @!P4 FMUL R179, R179, 16777216 ;  /* 0x4b800000b3b3c820 */ /* 0x000fd40000400000 */
[----:B------:R-:W-:-:S04]  /*5b00*/  @P5 FMUL R176, R176, 0.25 ;  /* 0x3e800000b0b05820 */ /* 0x000fc80000400000 */
[----:B------:R-:W-:Y:S01]  /*5b10*/  @!P6 FMUL R176, R176, 16777216 ;  /* 0x4b800000b0b0e820 */ /* 0x000fe20000400000 */
[----:B------:R-:W-:Y:S01]  /*5b20*/  MUFU.RCP R170, R170 ;  /* 0x000000aa00aa7308 */ /* 0x000fe20000001000 */
[----:B------:R-:W-:-:S07]  /*5b30*/  FSEL R175, R55, 1, P5 ;  /* 0x3f80000037af7808 */ /* 0x000fce0002800000 */
[----:B------:R-:W-:Y:S01]  /*5b40*/  MUFU.RCP R176, R176 ;  /* 0x000000b000b07308 */ /* 0x000fe20000001000 */
[----:B------:R-:W-:Y:S01]  /*5b50*/  @!P4 FMUL R177, R177, 16777216 ;  /* 0x4b800000b1b1c820 */ /* 0x000fe20000400000 */
[----:B------:R-:W-:Y:S01]  /*5b60*/  FADD R94, R94, -R109 ;  /* 0x8000006d5e5e7221 */ /* 0x000fe20000000000 */
[----:B0-----:R-:W-:Y:S01]  /*5b70*/  FMUL R181, R182, R181 ;  /* 0x000000b5b6b57220 */ /* 0x001fe20000400000 */
[----:B------:R-:W-:Y:S01]  /*5b80*/  @!P6 FMUL R175, R175, 16777216 ;  /* 0x4b800000afafe820 */ /* 0x000fe20000400000 */
[----:B------:R-:W-:Y:S01]  /*5b90*/  FADD R93, R93, -R110 ;  /* 0x8000006e5d5d7221 */ /* 0x000fe20000000000 */
[----:B------:R-:W-:Y:S01]  /*5ba0*/  FADD R95, R95, -R96 ;  /* 0x800000605f5f7221 */ /* 0x000fe20000000000 */
[----:B------:R-:W-:Y:S01]  /*5bb0*/  FMUL R94, R181, R94 ;  /* 0x0000005eb55e7220 */ /* 0x000fe20000400000 */
[----:B------:R-:W-:Y:S01]  /*5bc0*/  FADD R86, R91, -R86 ;  /* 0x800000565b567221 */ /* 0x000fe20000000000 */
[----:B------:R-:W-:Y:S02]  /*5bd0*/  MUFU.RCP R169, R169 ;  /* 0x000000a900a97308 */ /* 0x000fe40000001000 */
[----:B------:R-:W-:Y:S01]  /*5be0*/  FFMA R94, R129, R94, R150 ;  /* 0x0000005e815e7223 */ /* 0x000fe20000000096 */
[----:B------:R-:W-:Y:S01]  /*5bf0*/  FADD R83, R83, -R92 ;  /* 0x8000005c53537221 */ /* 0x000fe20000000000 */
[----:B------:R-:W-:Y:S01]  /*5c00*/  FADD R81, R90, -R81 ;  /* 0x800000515a517221 */ /* 0x000fe20000000000 */
[----:B----4-:R-:W-:-:S02]  /*5c10*/  SEL R18, R23, RZ, P3 ;  /* 0x000000ff17127207 */ /* 0x010fc40001800000 */
[----:B---3--:R-:W-:Y:S02]  /*5c20*/  SEL R23, R24, RZ, P3 ;  /* 0x000000ff18177207 */ /* 0x008fe40001800000 */
[----:B------:R-:W-:Y:S02]  /*5c30*/  SEL R24, R27, RZ, P3 ;  /* 0x000000ff1b187207 */ /* 0x000fe40001800000 */
[----:B------:R-:W-:Y:S02]  /*5c40*/  SEL R20, R20, RZ, P3 ;  /* 0x000000ff14147207 */ /* 0x000fe40001800000 */
[----:B------:R-:W-:Y:S02]  /*5c50*/  SEL R27, R28, RZ, P3 ;  /* 0x000000ff1c1b7207 */ /* 0x000fe40001800000 */
[----:B------:R-:W-:Y:S02]  /*5c60*/  SEL R19, R22, RZ, P3 ;  /* 0x000000ff16137207 */ /* 0x000fe40001800000 */
[----:B------:R-:W-:Y:S01]  /*5c70*/  SEL R22, R25, RZ, P3 ;  /* 0x000000ff19167207 */ /* 0x000fe20001800000 */
[----:B------:R-:W-:Y:S01]  /*5c80*/  FFMA R125, R20, R125, R27 ;  /* 0x0000007d147d7223 */ /* 0x000fe2000000001b */
[----:B------:R-:W-:-:S02]  /*5c90*/  SEL R25, R26, RZ, P3 ;  /* 0x000000ff1a197207 */ /* 0x000fc40001800000 */
[----:B------:R-:W-:Y:S02]  /*5ca0*/  SEL R21, R21, RZ, P3 ;  /* 0x000000ff15157207 */ /* 0x000fe40001800000 */
[----:B------:R-:W-:Y:S02]  /*5cb0*/  SEL R26, R29, RZ, P3 ;  /* 0x000000ff1d1a7207 */ /* 0x000fe40001800000 */
[----:B------:R-:W-:Y:S02]  /*5cc0*/  SEL R30, R30, RZ, P3 ;  /* 0x000000ff1e1e7207 */ /* 0x000fe40001800000 */
[----:B------:R-:W-:Y:S01]  /*5cd0*/  SEL R31, R31, RZ, P3 ;  /* 0x000000ff1f1f7207 */ /* 0x000fe20001800000 */
[----:B------:R-:W-:Y:S01]  /*5ce0*/  FFMA R124, R21, R124, R26 ;  /* 0x0000007c157c7223 */ /* 0x000fe2000000001a */
[----:B------:R-:W-:Y:S02]  /*5cf0*/  SEL R32, R32, RZ, P3 ;  /* 0x000000ff20207207 */ /* 0x000fe40001800000 */
[----:B------:R-:W-:-:S02]  /*5d00*/  SEL R33, R33, RZ, P3 ;  /* 0x000000ff21217207 */ /* 0x000fc40001800000 */
[----:B------:R-:W-:Y:S02]  /*5d10*/  SEL R34, R34, RZ, P3 ;  /* 0x000000ff22227207 */ /* 0x000fe40001800000 */
[----:B------:R-:W-:Y:S02]  /*5d20*/  SEL R35, R35, RZ, P3 ;  /* 0x000000ff23237207 */ /* 0x000fe40001800000 */
[----:B------:R-:W-:Y:S01]  /*5d30*/  FSETP.GEU.AND P3, PT, R125, RZ, PT ;  /* 0x000000ff7d00720b */ /* 0x000fe20003f6e000 */
[----:B------:R-:W-:-:S03]  /*5d40*/  FFMA R184, R19, R184, R30 ;  /* 0x000000b813b87223 */ /* 0x000fc6000000001e */
[----:B------:R-:W-:Y:S02]  /*5d50*/  FSEL R126, R125, RZ, P3 ;  /* 0x000000ff7d7e7208 */ /* 0x000fe40001800000 */
        /* <DEDUP_REMOVED lines=9> */
[----:B------:R-:W-:-:S04]  /*5df0*/  FSETP.GEU.AND P3, PT, R13, RZ, PT ;  /* 0x000000ff0d00720b */ /* 0x000fc80003f6e000 */
[----:B------:R-:W-:Y:S02]  /*5e00*/  FSEL R120, R13, RZ, P3 ;  /* 0x000000ff0d787208 */ /* 0x000fe40001800000 */
[----:B------:R-:W-:Y:S01]  /*5e10*/  FSETP.GEU.AND P3, PT, R12, RZ, PT ;  /* 0x000000ff0c00720b */ /* 0x000fe20003f6e000 */
[----:B------:R-:W-:-:S03]  /*5e20*/  FMUL R13, R166, R161 ;  /* 0x000000a1a60d7220 */ /* 0x000fc60000400000 */
[----:B------:R-:W-:Y:S01]  /*5e30*/  FSEL R124, R12, RZ, P3 ;  /* 0x000000ff0c7c7208 */ /* 0x000fe20001800000 */
[----:B------:R-:W-:-:S04]  /*5e40*/  FADD R12, R14, -R121 ;  /* 0x800000790e0c7221 */ /* 0x000fc80000000000 */
[----:B------:R-:W-:-:S04]  /*5e50*/  FMUL R13, R13, R12 ;  /* 0x0000000c0d0d7220 */ /* 0x000fc80000400000 */
[----:B------:R-:W-:-:S05]  /*5e60*/  FFMA R13, R25, R13, R34 ;  /* 0x0000000d190d7223 */ /* 0x000fca0000000022 */
[----:B------:R-:W-:Y:S01]  /*5e70*/  FSETP.GEU.AND P3, PT, R13, RZ, PT ;  /* 0x000000ff0d00720b */ /* 0x000fe20003f6e000 */
[----:B------:R-:W-:-:S03]  /*5e80*/  FADD R12, R15, -R16 ;  /* 0x800000100f0c7221 */ /* 0x000fc60000000000 */
[----:B------:R-:W-:Y:S01]  /*5e90*/  FSEL R122, R13, RZ, P3 ;  /* 0x000000ff0d7a7208 */ /* 0x000fe20001800000 */
[----:B------:R-:W-:-:S04]  /*5ea0*/  FMUL R13, R167, R164 ;  /* 0x000000a4a70d7220 */ /* 0x000fc80000400000 */
[----:B------:R-:W-:-:S04]  /*5eb0*/  FMUL R12, R13, R12 ;  /* 0x0000000c0d0c7220 */ /* 0x000fc80000400000 */
[----:B------:R-:W-:-:S05]  /*5ec0*/  FFMA R12, R24, R12, R35 ;  /* 0x0000000c180c7223 */ /* 0x000fca0000000023 */
[C---:B------:R-:W-:Y:S01]  /*5ed0*/  FSETP.GEU.AND P3, PT, R12.reuse, RZ, PT ;  /* 0x000000ff0c00720b */ /* 0x040fe20003f6e000 */
[----:B------:R-:W0:Y:S03]  /*5ee0*/  MUFU.RCP R13, R180 ;  /* 0x000000b4000d7308 */ /* 0x000e260000001000 */
[----:B------:R-:W-:-:S05]  /*5ef0*/  FSEL R121, R12, RZ, P3 ;  /* 0x000000ff0c797208 */ /* 0x000fca0001800000 */
[----:B------:R-:W1:Y:S01]  /*5f00*/  MUFU.RCP R12, R179 ;  /* 0x000000b3000c7308 */ /* 0x000e620000001000 */
[----:B0-----:R-:W-:Y:S01]  /*5f10*/  FMUL R178, R13, R178 ;  /* 0x000000b20db27220 */ /* 0x001fe20000400000 */
[----:B-1----:R-:W-:Y:S01]  /*5f20*/  FMUL R177, R12, R177 ;  /* 0x000000b10cb17220 */ /* 0x002fe20000400000 */
[----:B------:R-:W-:Y:S02]  /*5f30*/  FMUL R12, R176, R175 ;  /* 0x000000afb00c7220 */ /* 0x000fe40000400000 */
[----:B------:R-:W-:Y:S02]  /*5f40*/  FMUL R93, R178, R93 ;  /* 0x0000005db25d7220 */ /* 0x000fe40000400000 */
[----:B------:R-:W-:Y:S01]  /*5f50*/  FMUL R95, R12, R95 ;  /* 0x0000005f0c5f7220 */ /* 0x000fe20000400000 */
[----:B------:R-:W-:Y:S01]  /*5f60*/  FMUL R12, R170, R159 ;  /* 0x0000009faa0c7220 */ /* 0x000fe20000400000 */
[----:B------:R-:W-:Y:S01]  /*5f70*/  FSETP.GEU.AND P3, PT, R94, RZ, PT ;  /* 0x000000ff5e00720b */ /* 0x000fe20003f6e000 */
[----:B------:R-:W-:Y:S01]  /*5f80*/  FFMA R93, R130, R93, R151 ;  /* 0x0000005d825d7223 */ /* 0x000fe20000000097 */
[----:B------:R-:W-:Y:S01]  /*5f90*/  FMUL R86, R177, R86 ;  /* 0x00000056b1567220 */ /* 0x000fe20000400000 */
[----:B------:R-:W-:Y:S01]  /*5fa0*/  FMUL R83, R12, R83 ;  /* 0x000000530c537220 */ /* 0x000fe20000400000 */
[----:B------:R-:W-:Y:S01]  /*5fb0*/  FSEL R88, R94, RZ, P3 ;  /* 0x000000ff5e587208 */ /* 0x000fe20001800000 */
[----:B------:R-:W0:Y:S01]  /*5fc0*/  MUFU.RCP R12, R157 ;  /* 0x0000009d000c7308 */ /* 0x000e220000001000 */
[----:B------:R-:W-:Y:S01]  /*5fd0*/  FSETP.GEU.AND P3, PT, R93, RZ, PT ;  /* 0x000000ff5d00720b */ /* 0x000fe20003f6e000 */
[----:B------:R-:W-:Y:S01]  /*5fe0*/  FFMA R86, R131, R86, R148 ;  /* 0x0000005683567223 */ /* 0x000fe20000000094 */
[----:B------:R-:W-:-:S02]  /*5ff0*/  FFMA R95, R132, R95, R149 ;  /* 0x0000005f845f7223 */ /* 0x000fc40000000095 */
[----:B------:R-:W-:-:S03]  /*6000*/  FSEL R89, R93, RZ, P3 ;  /* 0x000000ff5d597208 */ /* 0x000fc60001800000 */
[----:B------:R-:W1:Y:S01]  /*6010*/  MUFU.RCP R13, R168 ;  /* 0x000000a8000d7308 */ /* 0x000e620000001000 */
[C---:B------:R-:W-:Y:S01]  /*6020*/  FSETP.GEU.AND P3, PT, R86.reuse, RZ, PT ;  /* 0x000000ff5600720b */ /* 0x040fe20003f6e000 */
[----:B------:R-:W-:Y:S01]  /*6030*/  FMUL R158, R169, R158 ;  /* 0x0000009ea99e7220 */ /* 0x000fe20000400000 */
[----:B------:R-:W-:Y:S02]  /*6040*/  FFMA R83, R133, R83, R146 ;  /* 0x0000005385537223 */ /* 0x000fe40000000092 */
[----:B------:R-:W-:Y:S01]  /*6050*/  FSEL R86, R86, RZ, P3 ;  /* 0x000000ff56567208 */ /* 0x000fe20001800000 */
[----:B------:R-:W-:Y:S01]  /*6060*/  FMUL R81, R158, R81 ;  /* 0x000000519e517220 */ /* 0x000fe20000400000 */
[----:B------:R-:W-:Y:S01]  /*6070*/  FSETP.GEU.AND P3, PT, R95, RZ, PT ;  /* 0x000000ff5f00720b */ /* 0x000fe20003f6e000 */
[----:B------:R-:W-:Y:S01]  /*6080*/  FADD R71, R71, -R80 ;  /* 0x8000005047477221 */ /* 0x000fe20000000000 */
[----:B0-----:R-:W-:Y:S01]  /*6090*/  FMUL R12, R12, R155 ;  /* 0x0000009b0c0c7220 */ /* 0x001fe20000400000 */
[----:B------:R-:W-:Y:S01]  /*60a0*/  FFMA R81, R134, R81, R147 ;  /* 0x0000005186517223 */ /* 0x000fe20000000093 */
[----:B------:R-:W-:Y:S01]  /*60b0*/  FSEL R91, R95, RZ, P3 ;  /* 0x000000ff5f5b7208 */ /* 0x000fe20001800000 */
[----:B------:R-:W-:Y:S01]  /*60c0*/  IMAD.IADD R29, R59, 0x1, R76 ;  /* 0x000000013b1d7824 */ /* 0x000fe200078e024c */
[----:B------:R-:W-:Y:S01]  /*60d0*/  FSETP.GEU.AND P3, PT, R83, RZ, PT ;  /* 0x000000ff5300720b */ /* 0x000fe20003f6e000 */
[----:B------:R-:W-:Y:S01]  /*60e0*/  FMUL R71, R12, R71 ;  /* 0x000000470c477220 */ /* 0x000fe20000400000 */
[----:B-1----:R-:W-:Y:S01]  /*60f0*/  FMUL R156, R13, R156 ;  /* 0x0000009c0d9c7220 */ /* 0x002fe20000400000 */
[----:B------:R-:W-:-:S02]  /*6100*/  CS2R R12, SRZ ;  /* 0x00000000000c7805 */ /* 0x000fc4000001ff00 */
[----:B------:R-:W-:Y:S02]  /*6110*/  CS2R R14, SRZ ;  /* 0x00000000000e7805 */ /* 0x000fe4000001ff00 */
[----:B------:R-:W-:Y:S02]  /*6120*/  CS2R R16, SRZ ;  /* 0x0000000000107805 */ /* 0x000fe4000001ff00 */
[----:B------:R-:W-:Y:S02]  /*6130*/  CS2R R18, SRZ ;  /* 0x0000000000127805 */ /* 0x000fe4000001ff00 */
[----:B------:R-:W-:Y:S01]  /*6140*/  FSEL R92, R83, RZ, P3 ;  /* 0x000000ff535c7208 */ /* 0x000fe20001800000 */
[----:B------:R-:W-:Y:S01]  /*6150*/  IMAD.WIDE R28, R29, 0x4, R42 ;  /* 0x000000041d1c7825 */ /* 0x000fe200078e022a */
[----:B------:R-:W-:-:S03]  /*6160*/  FSETP.GEU.AND P3, PT, R81, RZ, PT ;  /* 0x000000ff5100720b */ /* 0x000fc60003f6e000 */
[----:B------:R-:W-:Y:S01]  /*6170*/  IMAD.WIDE R30, R59, 0x4, R10 ;  /* 0x000000043b1e7825 */ /* 0x000fe200078e020a */
[----:B------:R-:W-:-:S03]  /*6180*/  CS2R R20, SRZ ;  /* 0x0000000000147805 */ /* 0x000fc6000001ff00 */
[----:B------:R-:W-:Y:S01]  /*6190*/  IMAD.IADD R35, R61, 0x1, R76 ;  /* 0x000000013d237824 */ /* 0x000fe200078e024c */
[----:B------:R-:W-:Y:S02]  /*61a0*/  CS2R R22, SRZ ;  /* 0x0000000000167805 */ /* 0x000fe4000001ff00 */
[----:B------:R-:W-:Y:S01]  /*61b0*/  FSEL R90, R81, RZ, P3 ;  /* 0x000000ff515a7208 */ /* 0x000fe20001800000 */
[----:B------:R0:W2:Y:S01]  /*61c0*/  @P1 LDG.E.EL.128 R12, desc[UR6][R28.64] ;  /* 0x000000061c0c1981 */ /* 0x0000a2000c2e1d00 */
[----:B------:R-:W-:Y:S02]  /*61d0*/  CS2R R24, SRZ ;  /* 0x0000000000187805 */ /* 0x000fe4000001ff00 */
[----:B------:R-:W-:Y:S01]  /*61e0*/  CS2R R26, SRZ ;  /* 0x00000000001a7805 */ /* 0x000fe2000001ff00 */
[----:B------:R-:W-:Y:S01]  /*61f0*/  IMAD.WIDE R34, R35, 0x4, R42 ;  /* 0x0000000423227825 */ /* 0x000fe200078e022a */
[----:B------:R1:W3:Y:S01]  /*6200*/  @P1 LDG.E.EL.128 R16, desc[UR6][R30.64] ;  /* 0x000000061e101981 */ /* 0x0002e2000c2e1d00 */
[----:B------:R-:W-:-:S02]  /*6210*/  IADD3 R83, R61, -0x80, R70 ;  /* 0xffffff803d537810 */ /* 0x000fc40007ffe046 */
[----:B------:R-:W-:Y:S01]  /*6220*/  IMAD.WIDE R80, R61, 0x4, R10 ;  /* 0x000000043d507825 */ /* 0x000fe200078e020a */
[----:B------:R4:W5:Y:S03]  /*6230*/  @P1 LDG.E.EL.128 R20, desc[UR6][R34.64] ;  /* 0x0000000622141981 */ /* 0x000966000c2e1d00 */
[----:B------:R-:W-:Y:S01]  /*6240*/  FADD R77, R82, -R77 ;  /* 0x8000004d524d7221 */ /* 0x000fe20000000000 */
[----:B0-----:R-:W-:Y:S02]  /*6250*/  CS2R R28, SRZ ;  /* 0x00000000001c7805 */ /* 0x001fe4000001ff00 */
[----:B------:R-:W-:Y:S01]  /*6260*/  CS2R R32, SRZ ;  /* 0x0000000000207805 */ /* 0x000fe2000001ff00 */
[----:B------:R0:W5:Y:S01]  /*6270*/  @P1 LDG.E.EL.128 R24, desc[UR6][R80.64] ;  /* 0x0000000650181981 */ /* 0x000162000c2e1d00 */
[----:B------:R-:W-:Y:S01]  /*6280*/  IMAD.WIDE R82, R83, 0x4, R40 ;  /* 0x0000000453527825 */ /* 0x000fe200078e0228 */
[----:B-1----:R-:W-:-:S02]  /*6290*/  CS2R R30, SRZ ;  /* 0x00000000001e7805 */ /* 0x002fc4000001ff00 */
[----:B----4-:R-:W-:-:S04]  /*62a0*/  CS2R R34, SRZ ;  /* 0x0000000000227805 */ /* 0x010fc8000001ff00 */
[----:B------:R1:W4:Y:S01]  /*62b0*/  @P0 LDG.E.EL.128 R28, desc[UR6][R82.64] ;  /* 0x00000006521c0981 */ /* 0x000322000c2e1d00 */
[----:B0-----:R-:W-:-:S05]  /*62c0*/  IMAD.WIDE R80, R61, 0x4, R36 ;  /* 0x000000043d507825 */ /* 0x001fca00078e0224 */
[----:B------:R0:W4:Y:S01]  /*62d0*/  @P0 LDG.E.EL.128 R32, desc[UR6][R80.64+-0x200] ;  /* 0xfffe000650200981 */ /* 0x000122000c2e1d00 */
[----:B------:R-:W-:-:S04]  /*62e0*/  FMUL R77, R156, R77 ;  /* 0x0000004d9c4d7220 */ /* 0x000fc80000400000 */
[----:B------:R-:W-:-:S05]  /*62f0*/  FFMA R77, R135, R77, R144 ;  /* 0x0000004d874d7223 */ /* 0x000fca0000000090 */
[----:B------:R-:W-:-:S04]  /*6300*/  FSETP.GEU.AND P3, PT, R77, RZ, PT ;  /* 0x000000ff4d00720b */ /* 0x000fc80003f6e000 */
[----:B------:R-:W-:Y:S01]  /*6310*/  FSEL R93, R77, RZ, P3 ;  /* 0x000000ff4d5d7208 */ /* 0x000fe20001800000 */
[----:B------:R-:W-:Y:S01]  /*6320*/  IMAD.IADD R77, R57, 0x1, R76 ;  /* 0x00000001394d7824 */ /* 0x000fe200078e024c */
[----:B------:R-:W0:Y:S03]  /*6330*/  MUFU.RCP R130, R87 ;  /* 0x0000005700827308 */ /* 0x000e260000001000 */
[----:B------:R-:W-:-:S05]  /*6340*/  IMAD.WIDE R42, R77, 0x4, R42 ;  /* 0x000000044d2a7825 */ /* 0x000fca00078e022a */
[----:B------:R-:W1:Y:S01]  /*6350*/  MUFU.RCP R131, R112 ;  /* 0x0000007000837308 */ /* 0x000e620000001000 */
[----:B------:R-:W-:-:S07]  /*6360*/  FFMA R71, R136, R71, R145 ;  /* 0x0000004788477223 */ /* 0x000fce0000000091 */
[----:B------:R-:W-:Y:S01]  /*6370*/  MUFU.RCP R129, R108 ;  /* 0x0000006c00817308 */ /* 0x000fe20000001000 */
[----:B0-----:R-:W-:Y:S01]  /*6380*/  FMUL R136, R130, R73 ;  /* 0x0000004982887220 */ /* 0x001fe20000400000 */
[----:B-1----:R-:W-:-:S06]  /*6390*/  FMUL R147, R131, R84 ;  /* 0x0000005483937220 */ /* 0x002fcc0000400000 */
[----:B------:R-:W-:Y:S01]  /*63a0*/  MUFU.RCP R132, R107 ;  /* 0x0000006b00847308 */ /* 0x000fe20000001000 */
[----:B------:R-:W0:Y:S07]  /*63b0*/  LDC.64 R130, c[0x0][0x2c0] ;  /* 0x0000b000ff827b82 */ /* 0x000e2e0000000a00 */
[----:B------:R-:W-:Y:S08]  /*63c0*/  MUFU.RCP R82, R113 ;  /* 0x0000007100527308 */ /* 0x000ff00000001000 */
[----:B------:R-:W-:Y:S08]  /*63d0*/  MUFU.RCP R134, R114 ;  /* 0x0000007200867308 */ /* 0x000ff00000001000 */
[----:B------:R-:W-:Y:S08]  /*63e0*/  MUFU.RCP R83, R115 ;  /* 0x0000007300537308 */ /* 0x000ff00000001000 */
[----:B------:R-:W-:Y:S08]  /*63f0*/  MUFU.RCP R104, R104 ;  /* 0x0000006800687308 */ /* 0x000ff00000001000 */
[----:B------:R-:W1:Y:S08]  /*6400*/  MUFU.RCP R105, R105 ;  /* 0x0000006900697308 */ /* 0x000e700000001000 */
[----:B------:R-:W1:Y:S01]  /*6410*/  MUFU.RCP R111, R111 ;  /* 0x0000006f006f7308 */ /* 0x000e620000001000 */
[----:B------:R-:W-:Y:S01]  /*6420*/  IMAD.SHL.U32 R58, R58, 0x200, RZ ;  /* 0x000002003a3a7824 */ /* 0x000fe200078e00ff */
[----:B------:R-:W-:Y:S01]  /*6430*/  ISETP.GE.AND P6, PT, R56, 0x400, PT ;  /* 0x000004003800780c */ /* 0x000fe20003fc6270 */
[----:B0-----:R-:W-:-:S04]  /*6440*/  IMAD.WIDE R80, R63, 0x4, R130 ;  /* 0x000000043f507825 */ /* 0x001fc800078e0282 */
[----:B-1----:R-:W-:Y:S01]  /*6450*/  FMUL R105, R105, R98 ;  /* 0x0000006269697220 */ /* 0x002fe20000400000 */
[----:B------:R-:W-:Y:S01]  /*6460*/  FMUL R97, R82, R97 ;  /* 0x0000006152617220 */ /* 0x000fe20000400000 */
[----:B------:R-:W0:Y:S01]  /*6470*/  MUFU.RCP R116, R116 ;  /* 0x0000007400747308 */ /* 0x000e220000001000 */
[----:B------:R-:W-:-:S07]  /*6480*/  FMUL R98, R111, R72 ;  /* 0x000000486f627220 */ /* 0x000fce0000400000 */
[----:B------:R-:W1:Y:S01]  /*6490*/  MUFU.RCP R103, R103 ;  /* 0x0000006700677308 */ /* 0x000e620000001000 */
[----:B0-----:R-:W-:Y:S01]  /*64a0*/  FMUL R84, R116, R101 ;  /* 0x0000006574547220 */ /* 0x001fe20000400000 */
[----:B-1----:R-:W-:Y:S02]  /*64b0*/  FMUL R101, R103, R102 ;  /* 0x0000006667657220 */ /* 0x002fe40000400000 */
[----:B------:R-:W0:Y:S04]  /*64c0*/  LDC.64 R102, c[0x0][0x2d0] ;  /* 0x0000b400ff667b82 */ /* 0x000e280000000a00 */
[----:B------:R-:W1:Y:S08]  /*64d0*/  MUFU.RCP R127, R127 ;  /* 0x0000007f007f7308 */ /* 0x000e700000001000 */
[----:B------:R-:W1:Y:S01]  /*64e0*/  MUFU.RCP R142, R142 ;  /* 0x0000008e008e7308 */ /* 0x000e620000001000 */
[----:B------:R-:W-:Y:S01]  /*64f0*/  FMUL R133, R129, R74 ;  /* 0x0000004a81857220 */ /* 0x000fe20000400000 */
[----:B------:R-:W-:Y:S01]  /*6500*/  FMUL R132, R132, R75 ;  /* 0x0000004b84847220 */ /* 0x000fe20000400000 */
[----:B-1----:R-:W-:Y:S01]  /*6510*/  FMUL R135, R127, R78 ;  /* 0x0000004e7f877220 */ /* 0x002fe20000400000 */
[----:B------:R-:W-:Y:S01]  /*6520*/  FMUL R142, R142, R79 ;  /* 0x0000004f8e8e7220 */ /* 0x000fe20000400000 */
[----:B--2---:R-:W-:-:S02]  /*6530*/  SEL R15, R15, RZ, P1 ;  /* 0x000000ff0f0f7207 */ /* 0x004fc40000800000 */
[----:B------:R-:W-:Y:S02]  /*6540*/  SEL R14, R14, RZ, P1 ;  /* 0x000000ff0e0e7207 */ /* 0x000fe40000800000 */
[----:B---3--:R-:W-:Y:S02]  /*6550*/  SEL R76, R19, RZ, P1 ;  /* 0x000000ff134c7207 */ /* 0x008fe40000800000 */
[----:B------:R-:W-:Y:S02]  /*6560*/  SEL R77, R18, RZ, P1 ;  /* 0x000000ff124d7207 */ /* 0x000fe40000800000 */
[----:B------:R-:W-:Y:S02]  /*6570*/  SEL R18, R17, RZ, P1 ;  /* 0x000000ff11127207 */ /* 0x000fe40000800000 */
[----:B------:R-:W-:Y:S02]  /*6580*/  SEL R12, R12, RZ, P1 ;  /* 0x000000ff0c0c7207 */ /* 0x000fe40000800000 */
[----:B------:R-:W-:Y:S01]  /*6590*/  SEL R17, R16, RZ, P1 ;  /* 0x000000ff10117207 */ /* 0x000fe20000800000 */
[----:B------:R-:W-:Y:S01]  /*65a0*/  FADD R87, R15, -R76 ;  /* 0x8000004c0f577221 */ /* 0x000fe20000000000 */
[----:B------:R-:W-:Y:S01]  /*65b0*/  FADD R94, R14, -R77 ;  /* 0x8000004d0e5e7221 */ /* 0x000fe20000000000 */
[----:B------:R-:W1:Y:S01]  /*65c0*/  MUFU.RCP R19, R154 ;  /* 0x0000009a00137308 */ /* 0x000e620000001000 */
[----:B-----5:R-:W-:Y:S01]  /*65d0*/  SEL R21, R21, RZ, P1 ;  /* 0x000000ff15157207 */ /* 0x020fe20000800000 */
[----:B------:R-:W-:Y:S01]  /*65e0*/  FADD R96, R12, -R17 ;  /* 0x800000110c607221 */ /* 0x000fe20000000000 */
[----:B------:R-:W-:-:S02]  /*65f0*/  SEL R22, R22, RZ, P1 ;  /* 0x000000ff16167207 */ /* 0x000fc40000800000 */
[----:B------:R-:W-:Y:S02]  /*6600*/  SEL R15, R26, RZ, P1 ;  /* 0x000000ff1a0f7207 */ /* 0x000fe40000800000 */
[----:B------:R-:W-:Y:S01]  /*6610*/  SEL R14, R25, RZ, P1 ;  /* 0x000000ff190e7207 */ /* 0x000fe20000800000 */
[----:B------:R-:W2:Y:S01]  /*6620*/  MUFU.RCP R12, R141 ;  /* 0x0000008d000c7308 */ /* 0x000ea20000001000 */
[----:B------:R-:W-:Y:S01]  /*6630*/  SEL R13, R13, RZ, P1 ;  /* 0x000000ff0d0d7207 */ /* 0x000fe20000800000 */
[----:B------:R-:W-:Y:S01]  /*6640*/  FADD R108, R22, -R15 ;  /* 0x8000000f166c7221 */ /* 0x000fe20000000000 */
[----:B------:R-:W-:Y:S01]  /*6650*/  SEL R23, R23, RZ, P1 ;  /* 0x000000ff17177207 */ /* 0x000fe20000800000 */
[----:B------:R-:W-:Y:S01]  /*6660*/  FADD R109, R21, -R14 ;  /* 0x8000000e156d7221 */ /* 0x000fe20000000000 */
[----:B------:R-:W-:Y:S02]  /*6670*/  SEL R16, R27, RZ, P1 ;  /* 0x000000ff1b107207 */ /* 0x000fe40000800000 */
[----:B----4-:R-:W-:-:S02]  /*6680*/  SEL R28, R28, RZ, P0 ;  /* 0x000000ff1c1c7207 */ /* 0x010fc40000000000 */
[----:B------:R-:W-:Y:S02]  /*6690*/  SEL R29, R29, RZ, P0 ;  /* 0x000000ff1d1d7207 */ /* 0x000fe40000000000 */
[----:B------:R-:W-:Y:S02]  /*66a0*/  SEL R15, R32, RZ, P0 ;  /* 0x000000ff200f7207 */ /* 0x000fe40000000000 */
[----:B------:R-:W-:Y:S01]  /*66b0*/  SEL R14, R33, RZ, P0 ;  /* 0x000000ff210e7207 */ /* 0x000fe20000000000 */
[----:B------:R-:W-:Y:S01]  /*66c0*/  FADD R95, R13, -R18 ;  /* 0x800000120d5f7221 */ /* 0x000fe20000000000 */
[----:B------:R-:W-:Y:S01]  /*66d0*/  SEL R20, R20, RZ, P1 ;  /* 0x000000ff14147207 */ /* 0x000fe20000800000 */
[----:B------:R-:W-:Y:S01]  /*66e0*/  FADD R107, R23, -R16 ;  /* 0x80000010176b7221 */ /* 0x000fe20000000000 */
[----:B------:R-:W-:Y:S01]  /*66f0*/  SEL R13, R24, RZ, P1 ;  /* 0x000000ff180d7207 */ /* 0x000fe20000800000 */
[----:B------:R-:W-:Y:S01]  /*6700*/  FADD R114, R28, -R15 ;  /* 0x8000000f1c727221 */ /* 0x000fe20000000000 */
[----:B------:R-:W-:Y:S01]  /*6710*/  FADD R113, R29, -R14 ;  /* 0x8000000e1d717221 */ /* 0x000fe20000000000 */
[----:B------:R-:W-:Y:S01]  /*6720*/  SEL R31, R31, RZ, P0 ;  /* 0x000000ff1f1f7207 */ /* 0x000fe20000000000 */
[----:B------:R-:W-:Y:S01]  /*6730*/  IMAD.WIDE R28, R59, 0x4, R36 ;  /* 0x000000043b1c7825 */ /* 0x000fe200078e0224 */
[----:B------:R-:W-:Y:S01]  /*6740*/  SEL R16, R35, RZ, P0 ;  /* 0x000000ff23107207 */ /* 0x000fe20000000000 */
[----:B------:R-:W3:Y:S01]  /*6750*/  LDC.64 R36, c[0x0][0x2b8] ;  /* 0x0000ae00ff247b82 */ /* 0x000ee20000000a00 */
[----:B------:R-:W-:Y:S01]  /*6760*/  SEL R30, R30, RZ, P0 ;  /* 0x000000ff1e1e7207 */ /* 0x000fe20000000000 */
[----:B------:R-:W-:Y:S01]  /*6770*/  FADD R110, R20, -R13 ;  /* 0x8000000d146e7221 */ /* 0x000fe20000000000 */
[----:B------:R-:W-:Y:S01]  /*6780*/  SEL R17, R34, RZ, P0 ;  /* 0x000000ff22117207 */ /* 0x000fe20000000000 */
[----:B-1----:R-:W-:Y:S01]  /*6790*/  FMUL R19, R19, R138 ;  /* 0x0000008a13137220 */ /* 0x002fe20000400000 */
[----:B------:R-:W-:Y:S01]  /*67a0*/  IADD3 R13, R59, -0x80, R70 ;  /* 0xffffff803b0d7810 */ /* 0x000fe20007ffe046 */
[----:B------:R-:W-:Y:S01]  /*67b0*/  FADD R115, R31, -R16 ;  /* 0x800000101f737221 */ /* 0x000fe20000000000 */
[----:B--2---:R-:W-:Y:S01]  /*67c0*/  FMUL R12, R12, R143 ;  /* 0x0000008f0c0c7220 */ /* 0x004fe20000400000 */
[----:B------:R-:W-:Y:S01]  /*67d0*/  FADD R112, R30, -R17 ;  /* 0x800000111e707221 */ /* 0x000fe20000000000 */
[----:B------:R-:W-:Y:S01]  /*67e0*/  FMUL R114, R19, R114 ;  /* 0x0000007213727220 */ /* 0x000fe20000400000 */
[----:B------:R-:W-:-:S02]  /*67f0*/  CS2R R16, SRZ ;  /* 0x0000000000107805 */ /* 0x000fc4000001ff00 */
[----:B------:R-:W-:Y:S01]  /*6800*/  CS2R R18, SRZ ;  /* 0x0000000000127805 */ /* 0x000fe2000001ff00 */
[----:B------:R-:W-:-:S04]  /*6810*/  IMAD.WIDE R40, R13, 0x4, R40 ;  /* 0x000000040d287825 */ /* 0x000fc800078e0228 */
[----:B------:R-:W-:Y:S01]  /*6820*/  FMUL R115, R12, R115 ;  /* 0x000000730c737220 */ /* 0x000fe20000400000 */
[----:B------:R-:W-:Y:S02]  /*6830*/  CS2R R12, SRZ ;  /* 0x00000000000c7805 */ /* 0x000fe4000001ff00 */
[----:B------:R-:W-:Y:S01]  /*6840*/  CS2R R14, SRZ ;  /* 0x00000000000e7805 */ /* 0x000fe2000001ff00 */
[----:B------:R1:W2:Y:S01]  /*6850*/  @P0 LDG.E.EL.128 R16, desc[UR6][R28.64+-0x200] ;  /* 0xfffe00061c100981 */ /* 0x0002a2000c2e1d00 */
[----:B------:R-:W-:Y:S02]  /*6860*/  CS2R R20, SRZ ;  /* 0x0000000000147805 */ /* 0x000fe4000001ff00 */
[----:B------:R-:W-:Y:S02]  /*6870*/  CS2R R22, SRZ ;  /* 0x0000000000167805 */ /* 0x000fe4000001ff00 */
[----:B------:R-:W-:Y:S01]  /*6880*/  CS2R R24, SRZ ;  /* 0x0000000000187805 */ /* 0x000fe2000001ff00 */
[----:B------:R-:W4:Y:S01]  /*6890*/  @P0 LDG.E.EL.128 R12, desc[UR6][R40.64] ;  /* 0x00000006280c0981 */ /* 0x000f22000c2e1d00 */
[----:B------:R-:W-:Y:S01]  /*68a0*/  CS2R R26, SRZ ;  /* 0x00000000001a7805 */ /* 0x000fe2000001ff00 */
[----:B------:R-:W-:-:S04]  /*68b0*/  IMAD.WIDE R32, R57, 0x4, R10 ;  /* 0x0000000439207825 */ /* 0x000fc800078e020a */
[----:B------:R-:W-:Y:S01]  /*68c0*/  FMUL R70, R134, R99 ;  /* 0x0000006386467220 */ /* 0x000fe20000400000 */
[----:B------:R-:W-:Y:S01]  /*68d0*/  FMUL R99, R83, R100 ;  /* 0x0000006453637220 */ /* 0x000fe20000400000 */
[----:B------:R-:W-:Y:S01]  /*68e0*/  FMUL R100, R104, R85 ;  /* 0x0000005568647220 */ /* 0x000fe20000400000 */
[----:B------:R-:W-:Y:S01]  /*68f0*/  IMAD.IADD R85, R63, 0x1, R58 ;  /* 0x000000013f557824 */ /* 0x000fe200078e023a */
[----:B------:R-:W5:Y:S01]  /*6900*/  @P1 LDG.E.EL.128 R20, desc[UR6][R42.64] ;  /* 0x000000062a141981 */ /* 0x000f62000c2e1d00 */
[----:B-1----:R-:W-:Y:S02]  /*6910*/  CS2R R28, SRZ ;  /* 0x00000000001c7805 */ /* 0x002fe4000001ff00 */
[----:B------:R-:W-:Y:S01]  /*6920*/  CS2R R30, SRZ ;  /* 0x00000000001e7805 */ /* 0x000fe2000001ff00 */
[----:B------:R-:W1:Y:S01]  /*6930*/  LDC.64 R10, c[0x0][0x2d8] ;  /* 0x0000b600ff0a7b82 */ /* 0x000e620000000a00 */
[----:B------:R-:W5:Y:S01]  /*6940*/  @P1 LDG.E.EL.128 R24, desc[UR6][R32.64] ;  /* 0x0000000620181981 */ /* 0x000f62000c2e1d00 */
[----:B---3--:R-:W-:-:S03]  /*6950*/  IMAD.WIDE R72, R85, 0x4, R36 ;  /* 0x0000000455487825 */ /* 0x008fc600078e0224 */
[----:B------:R-:W3:Y:S04]  /*6960*/  LDG.E.EL.128 R80, desc[UR6][R80.64] ;  /* 0x0000000650507981 */ /* 0x000ee8000c2e1d00 */
[----:B------:R0:W3:Y:S02]  /*6970*/  @!P6 LDG.E.EL.128 R28, desc[UR6][R72.64] ;  /* 0x00000006481ce981 */ /* 0x0000e4000c2e1d00 */
[----:B0-----:R-:W-:-:S04]  /*6980*/  IMAD.WIDE R72, R63, 0x4, R102 ;  /* 0x000000043f487825 */ /* 0x001fc800078e0266 */
[----:B-1----:R-:W-:Y:S02]  /*6990*/  IMAD.WIDE R76, R63, 0x4, R10 ;  /* 0x000000043f4c7825 */ /* 0x002fe400078e020a */
[----:B------:R-:W3:Y:S04]  /*69a0*/  LDG.E.EL.128 R72, desc[UR6][R72.64] ;  /* 0x0000000648487981 */ /* 0x000ee8000c2e1d00 */
[----:B------:R-:W3:Y:S01]  /*69b0*/  LDG.E.EL.128 R76, desc[UR6][R76.64] ;  /* 0x000000064c4c7981 */ /* 0x000ee2000c2e1d00 */
[----:B------:R-:W0:Y:S08]  /*69c0*/  MUFU.RCP R34, R137 ;  /* 0x0000008900227308 */ /* 0x000e300000001000 */
[----:B------:R1:W1:Y:S01]  /*69d0*/  MUFU.RCP R35, R128 ;  /* 0x0000008000237308 */ /* 0x0002620000001000 */
[----:B------:R-:W-:-:S02]  /*69e0*/  CS2R R32, SRZ ;  /* 0x0000000000207805 */ /* 0x000fc4000001ff00 */
[----:B------:R-:W-:Y:S02]  /*69f0*/  CS2R R40, SRZ ;  /* 0x0000000000287805 */ /* 0x000fe4000001ff00 */
[----:B------:R-:W-:Y:S01]  /*6a00*/  CS2R R42, SRZ ;  /* 0x00000000002a7805 */ /* 0x000fe2000001ff00 */
[----:B0-----:R-:W-:Y:S01]  /*6a10*/  FMUL R134, R34, R117 ;  /* 0x0000007522867220 */ /* 0x001fe20000400000 */
[----:B------:R-:W-:-:S04]  /*6a20*/  IMAD.WIDE R116, R57, 0x4, R8 ;  /* 0x0000000439747825 */ /* 0x000fc800078e0208 */
[----:B-1----:R-:W-:-:S04]  /*6a30*/  IMAD.WIDE R128, R57, 0x4, R4 ;  /* 0x0000000439807825 */ /* 0x002fc800078e0204 */
[----:B------:R-:W-:Y:S01]  /*6a40*/  FMUL R137, R35, R118 ;  /* 0x0000007623897220 */ /* 0x000fe20000400000 */
[----:B------:R-:W-:Y:S01]  /*6a50*/  CS2R R34, SRZ ;  /* 0x0000000000227805 */ /* 0x000fe2000001ff00 */
[----:B------:R-:W3:Y:S05]  /*6a60*/  @P1 LDG.E.EL.128 R40, desc[UR6][R128.64] ;  /* 0x0000000680281981 */ /* 0x000eea000c2e1d00 */
[----:B------:R-:W3:Y:S01]  /*6a70*/  @P1 LDG.E.EL.128 R32, desc[UR6][R116.64] ;  /* 0x0000000674201981 */ /* 0x000ee2000c2e1d00 */
[----:B------:R-:W0:Y:S08]  /*6a80*/  MUFU.RCP R65, R65 ;  /* 0x0000004100417308 */ /* 0x000e300000001000 */
[----:B------:R-:W1:Y:S01]  /*6a90*/  MUFU.RCP R66, R66 ;  /* 0x0000004200427308 */ /* 0x000e620000001000 */
[----:B0-----:R-:W-:Y:S01]  /*6aa0*/  FMUL R65, R65, R64 ;  /* 0x0000004041417220 */ /* 0x001fe20000400000 */
[----:B-1----:R-:W-:-:S06]  /*6ab0*/  FMUL R66, R66, R67 ;  /* 0x0000004342427220 */ /* 0x002fcc0000400000 */
[----:B------:R-:W0:Y:S02]  /*6ac0*/  MUFU.RCP R69, R69 ;  /* 0x0000004500457308 */ /* 0x000e240000001000 */
[----:B0-----:R-:W-:Y:S01]  /*6ad0*/  FMUL R69, R69, R68 ;  /* 0x0000004445457220 */ /* 0x001fe20000400000 */
[----:B--2---:R-:W-:-:S05]  /*6ae0*/  SEL R56, R17, RZ, P0 ;  /* 0x000000ff11387207 */ /* 0x004fca0000000000 */
[----:B------:R-:W0:Y:S01]  /*6af0*/  MUFU.RCP R17, R62 ;  /* 0x0000003e00117308 */ /* 0x000e220000001000 */
[----:B------:R-:W-:Y:S02]  /*6b00*/  SEL R127, R18, RZ, P0 ;  /* 0x000000ff127f7207 */ /* 0x000fe40000000000 */
[----:B----4-:R-:W-:Y:S02]  /*6b10*/  SEL R14, R14, RZ, P0 ;  /* 0x000000ff0e0e7207 */ /* 0x010fe40000000000 */
[----:B------:R-:W-:-:S03]  /*6b20*/  SEL R104, R19, RZ, P0 ;  /* 0x000000ff13687207 */ /* 0x000fc60000000000 */
[----:B------:R-:W-:Y:S01]  /*6b30*/  FADD R127, R14, -R127 ;  /* 0x8000007f0e7f7221 */ /* 0x000fe20000000000 */
[----:B-----5:R-:W-:Y:S02]  /*6b40*/  SEL R14, R21, RZ, P1 ;  /* 0x000000ff150e7207 */ /* 0x020fe40000800000 */
[----:B------:R-:W-:Y:S02]  /*6b50*/  SEL R13, R13, RZ, P0 ;  /* 0x000000ff0d0d7207 */ /* 0x000fe40000000000 */
[----:B------:R-:W-:Y:S02]  /*6b60*/  SEL R25, R25, RZ, P1 ;  /* 0x000000ff19197207 */ /* 0x000fe40000800000 */
[----:B------:R-:W-:Y:S02]  /*6b70*/  SEL R15, R15, RZ, P0 ;  /* 0x000000ff0f0f7207 */ /* 0x000fe40000000000 */
[----:B------:R-:W-:Y:S02]  /*6b80*/  SEL R12, R12, RZ, P0 ;  /* 0x000000ff0c0c7207 */ /* 0x000fe40000000000 */
[----:B------:R-:W-:Y:S01]  /*6b90*/  SEL R19, R16, RZ, P0 ;  /* 0x000000ff10137207 */ /* 0x000fe20000000000 */
[----:B------:R-:W-:Y:S01]  /*6ba0*/  FADD R14, R14, -R25 ;  /* 0x800000190e0e7221 */ /* 0x000fe20000000000 */
[----:B------:R-:W-:Y:S01]  /*6bb0*/  FADD R111, R13, -R56 ;  /* 0x800000380d6f7221 */ /* 0x000fe20000000000 */
[----:B------:R-:W-:Y:S01]  /*6bc0*/  FADD R104, R15, -R104 ;  /* 0x800000680f687221 */ /* 0x000fe20000000000 */
[----:B------:R-:W-:Y:S01]  /*6bd0*/  SEL R24, R24, RZ, P1 ;  /* 0x000000ff18187207 */ /* 0x000fe20000800000 */
[----:B------:R-:W-:Y:S01]  /*6be0*/  FADD R118, R12, -R19 ;  /* 0x800000130c767221 */ /* 0x000fe20000000000 */
[----:B------:R-:W-:Y:S01]  /*6bf0*/  SEL R15, R20, RZ, P1 ;  /* 0x000000ff140f7207 */ /* 0x000fe20000800000 */
[----:B---3--:R-:W-:Y:S01]  /*6c00*/  FADD R30, -R82, R30 ;  /* 0x0000001e521e7221 */ /* 0x008fe20000000100 */
[----:B------:R-:W-:Y:S01]  /*6c10*/  SEL R13, R22, RZ, P1 ;  /* 0x000000ff160d7207 */ /* 0x000fe20000800000 */
[----:B0-----:R-:W-:Y:S01]  /*6c20*/  FMUL R17, R17, R60 ;  /* 0x0000003c11117220 */ /* 0x001fe20000400000 */
[----:B------:R-:W-:Y:S01]  /*6c30*/  SEL R12, R23, RZ, P1 ;  /* 0x000000ff170c7207 */ /* 0x000fe20000800000 */
[----:B------:R-:W-:Y:S01]  /*6c40*/  FMUL R144, R133, R14 ;  /* 0x0000000e85907220 */ /* 0x000fe20000400000 */
[----:B------:R-:W-:-:S02]  /*6c50*/  SEL R26, R26, RZ, P1 ;  /* 0x000000ff1a1a7207 */ /* 0x000fc40000800000 */
[----:B------:R-:W-:Y:S01]  /*6c60*/  SEL R27, R27, RZ, P1 ;  /* 0x000000ff1b1b7207 */ /* 0x000fe20000800000 */
[----:B------:R-:W-:Y:S01]  /*6c70*/  FADD R14, -R83, R31 ;  /* 0x0000001f530e7221 */ /* 0x000fe20000000100 */
[----:B------:R-:W-:Y:S01]  /*6c80*/  FMUL R67, R17, R30 ;  /* 0x0000001e11437220 */ /* 0x000fe20000400000 */
[----:B------:R-:W-:Y:S01]  /*6c90*/  FADD R15, R15, -R24 ;  /* 0x800000180f0f7221 */ /* 0x000fe20000000000 */
[----:B------:R-:W-:Y:S01]  /*6ca0*/  FADD R13, R13, -R26 ;  /* 0x8000001a0d0d7221 */ /* 0x000fe20000000000 */
[----:B------:R-:W-:Y:S01]  /*6cb0*/  FADD R12, R12, -R27 ;  /* 0x8000001b0c0c7221 */ /* 0x000fe20000000000 */
[----:B------:R-:W-:Y:S02]  /*6cc0*/  CS2R R16, SRZ ;  /* 0x0000000000107805 */ /* 0x000fe4000001ff00 */
[----:B------:R-:W-:Y:S01]  /*6cd0*/  CS2R R18, SRZ ;  /* 0x0000000000127805 */ /* 0x000fe2000001ff00 */
[----:B------:R-:W-:Y:S01]  /*6ce0*/  FMUL R56, R65, R14 ;  /* 0x0000000e41387220 */ /* 0x000fe20000400000 */
[----:B------:R-:W-:-:S02]  /*6cf0*/  CS2R R24, SRZ ;  /* 0x0000000000187805 */ /* 0x000fc4000001ff00 */
[----:B------:R-:W-:Y:S01]  /*6d00*/  CS2R R26, SRZ ;  /* 0x00000000001a7805 */ /* 0x000fe2000001ff00 */
[----:B------:R-:W-:-:S04]  /*6d10*/  IMAD.WIDE R30, R59, 0x4, R2 ;  /* 0x000000043b1e7825 */ /* 0x000fc800078e0202 */
[----:B------:R-:W-:Y:S01]  /*6d20*/  IMAD.WIDE R64, R59, 0x4, R6 ;  /* 0x000000043b407825 */ /* 0x000fe200078e0206 */
[----:B------:R0:W2:Y:S04]  /*6d30*/  @P0 LDG.E.EL.128 R16, desc[UR6][R30.64+-0x200] ;  /* 0xfffe00061e100981 */ /* 0x0000a8000c2e1d00 */
[----:B------:R-:W3:Y:S01]  /*6d40*/  @P0 LDG.E.EL.128 R24, desc[UR6][R64.64+-0x200] ;  /* 0xfffe000640180981 */ /* 0x000ee2000c2e1d00 */
[----:B------:R-:W-:Y:S01]  /*6d50*/  FMUL R146, R132, R13 ;  /* 0x0000000d84927220 */ /* 0x000fe20000400000 */
[----:B------:R-:W-:Y:S01]  /*6d60*/  FADD R13, -R80, R28 ;  /* 0x0000001c500d7221 */ /* 0x000fe20000000100 */
[----:B------:R-:W-:Y:S01]  /*6d70*/  FMUL R147, R147, R12 ;  /* 0x0000000c93937220 */ /* 0x000fe20000400000 */
[----:B------:R-:W-:Y:S02]  /*6d80*/  FADD R12, -R81, R29 ;  /* 0x0000001d510c7221 */ /* 0x000fe40000000100 */
[----:B------:R-:W-:Y:S01]  /*6d90*/  FMUL R13, R66, R13 ;  /* 0x0000000d420d7220 */ /* 0x000fe20000400000 */
[----:B------:R-:W-:-:S02]  /*6da0*/  CS2R R20, SRZ ;  /* 0x0000000000147805 */ /* 0x000fc4000001ff00 */
[----:B------:R-:W-:Y:S01]  /*6db0*/  CS2R R22, SRZ ;  /* 0x0000000000167805 */ /* 0x000fe2000001ff00 */
[----:B------:R-:W-:Y:S01]  /*6dc0*/  FMUL R127, R134, R127 ;  /* 0x0000007f867f7220 */ /* 0x000fe20000400000 */
[----:B------:R-:W-:-:S04]  /*6dd0*/  IMAD.WIDE R2, R61, 0x4, R2 ;  /* 0x000000043d027825 */ /* 0x000fc800078e0202 */
[----:B------:R-:W-:Y:S01]  /*6de0*/  FMUL R136, R136, R15 ;  /* 0x0000000f88887220 */ /* 0x000fe20000400000 */
[----:B------:R-:W-:Y:S01]  /*6df0*/  FMUL R28, R69, R12 ;  /* 0x0000000c451c7220 */ /* 0x000fe20000400000 */
[----:B------:R-:W-:Y:S01]  /*6e00*/  FFMA R134, R72, R13, R76 ;  /* 0x0000000d48867223 */ /* 0x000fe2000000004c */
[----:B------:R-:W-:Y:S02]  /*6e10*/  CS2R R12, SRZ ;  /* 0x00000000000c7805 */ /* 0x000fe4000001ff00 */
[----:B------:R-:W-:Y:S01]  /*6e20*/  CS2R R14, SRZ ;  /* 0x00000000000e7805 */ /* 0x000fe2000001ff00 */
[C---:B------:R-:W-:Y:S01]  /*6e30*/  IMAD.WIDE R6, R61.reuse, 0x4, R6 ;  /* 0x000000043d067825 */ /* 0x040fe200078e0206 */
[----:B------:R-:W4:Y:S04]  /*6e40*/  @P0 LDG.E.EL.128 R20, desc[UR6][R2.64+-0x200] ;  /* 0xfffe000602140981 */ /* 0x000f28000c2e1d00 */
[----:B------:R1:W5:Y:S01]  /*6e50*/  @P0 LDG.E.EL.128 R12, desc[UR6][R6.64+-0x200] ;  /* 0xfffe0006060c0981 */ /* 0x000362000c2e1d00 */
[----:B------:R-:W0:Y:S01]  /*6e60*/  MUFU.RCP R153, R153 ;  /* 0x0000009900997308 */ /* 0x000e220000001000 */
[----:B------:R-:W-:Y:S01]  /*6e70*/  FMUL R111, R142, R111 ;  /* 0x0000006f8e6f7220 */ /* 0x000fe20000400000 */
[----:B------:R-:W-:Y:S01]  /*6e80*/  IMAD.WIDE R142, R61, 0x4, R4 ;  /* 0x000000043d8e7825 */ /* 0x000fe200078e0204 */
[----:B------:R-:W-:-:S05]  /*6e90*/  SEL R40, R40, RZ, P1 ;  /* 0x000000ff28287207 */ /* 0x000fca0000800000 */
[----:B------:R-:W1:Y:S01]  /*6ea0*/  MUFU.RCP R152, R152 ;  /* 0x0000009800987308 */ /* 0x000e620000001000 */
[----:B0-----:R-:W-:Y:S01]  /*6eb0*/  FMUL R153, R153, R140 ;  /* 0x0000008c99997220 */ /* 0x001fe20000400000 */
[----:B------:R-:W-:Y:S01]  /*6ec0*/  IMAD.WIDE R140, R59, 0x4, R4 ;  /* 0x000000043b8c7825 */ /* 0x000fe200078e0204 */
[----:B------:R-:W-:Y:S02]  /*6ed0*/  SEL R5, R32, RZ, P1 ;  /* 0x000000ff20057207 */ /* 0x000fe40000800000 */
[----:B------:R-:W-:Y:S02]  /*6ee0*/  FSETP.GEU.AND P3, PT, R71, RZ, PT ;  /* 0x000000ff4700720b */ /* 0x000fe40003f6e000 */
[----:B------:R-:W-:Y:S01]  /*6ef0*/  SEL R33, R33, RZ, P1 ;  /* 0x000000ff21217207 */ /* 0x000fe20000800000 */
[----:B------:R-:W-:Y:S01]  /*6f00*/  FFMA R136, R5, R136, R40 ;  /* 0x0000008805887223 */ /* 0x000fe20000000028 */
[----:B------:R-:W-:Y:S02]  /*6f10*/  SEL R4, R41, RZ, P1 ;  /* 0x000000ff29047207 */ /* 0x000fe40000800000 */
[----:B------:R-:W-:Y:S01]  /*6f20*/  ISETP.NE.AND P4, PT, R106, 0x180, PT ;  /* 0x000001806a00780c */ /* 0x000fe20003f85270 */
[----:B------:R-:W-:Y:S01]  /*6f30*/  IMAD.IADD R31, R57, 0x1, R58 ;  /* 0x00000001391f7824 */ /* 0x000fe200078e023a */
[----:B------:R-:W-:Y:S01]  /*6f40*/  FSEL R71, R71, RZ, P3 ;  /* 0x000000ff47477208 */ /* 0x000fe20001800000 */
[----:B------:R-:W-:Y:S01]  /*6f50*/  FFMA R145, R73, R28, R77 ;  /* 0x0000001c49917223 */ /* 0x000fe2000000004d */
[----:B------:R-:W-:Y:S01]  /*6f60*/  IMAD.WIDE R28, R57, 0x4, R130 ;  /* 0x00000004391c7825 */ /* 0x000fe200078e0282 */
[----:B------:R-:W-:-:S03]  /*6f70*/  FSETP.GEU.AND P3, PT, R136, RZ, PT ;  /* 0x000000ff8800720b */ /* 0x000fc60003f6e000 */
[----:B------:R-:W-:Y:S01]  /*6f80*/  FFMA R144, R33, R144, R4 ;  /* 0x0000009021907223 */ /* 0x000fe20000000004 */
[----:B-1----:R-:W-:Y:S01]  /*6f90*/  FMUL R152, R152, R139 ;  /* 0x0000008b98987220 */ /* 0x002fe20000400000 */
[--C-:B------:R-:W-:Y:S01]  /*6fa0*/  IMAD.WIDE R76, R59, 0x4, R130.reuse ;  /* 0x000000043b4c7825 */ /* 0x100fe200078e0282 */
[----:B------:R-:W-:Y:S02]  /*6fb0*/  CS2R R4, SRZ ;  /* 0x0000000000047805 */ /* 0x000fe4000001ff00 */
[----:B------:R-:W-:Y:S01]  /*6fc0*/  CS2R R6, SRZ ;  /* 0x0000000000067805 */ /* 0x000fe2000001ff00 */
[----:B------:R-:W-:-:S04]  /*6fd0*/  IMAD.WIDE R68, R61, 0x4, R130 ;  /* 0x000000043d447825 */ /* 0x000fc800078e0282 */
[----:B------:R-:W-:Y:S01]  /*6fe0*/  FFMA R74, R74, R67, R78 ;  /* 0x000000434a4a7223 */ /* 0x000fe2000000004e */
[----:B------:R-:W-:Y:S01]  /*6ff0*/  CS2R R64, SRZ ;  /* 0x0000000000407805 */ /* 0x000fe2000001ff00 */
[----:B------:R-:W-:Y:S01]  /*7000*/  IMAD.WIDE R132, R57, 0x4, R38 ;  /* 0x0000000439847825 */ /* 0x000fe200078e0226 */
[----:B------:R-:W-:-:S03]  /*7010*/  CS2R R66, SRZ ;  /* 0x0000000000427805 */ /* 0x000fc6000001ff00 */
[----:B------:R-:W-:Y:S01]  /*7020*/  IMAD.WIDE R130, R59, 0x4, R38 ;  /* 0x000000043b827825 */ /* 0x000fe200078e0226 */
[----:B------:R-:W-:-:S03]  /*7030*/  @!P2 FSEL R0, R136, RZ, P3 ;  /* 0x000000ff8800a208 */ /* 0x000fc60001800000 */
[----:B------:R-:W-:-:S04]  /*7040*/  IMAD.WIDE R128, R61, 0x4, R38 ;  /* 0x000000043d807825 */ /* 0x000fc800078e0226 */
[----:B------:R-:W-:-:S04]  /*7050*/  IMAD.WIDE R116, R57, 0x4, R102 ;  /* 0x0000000439747825 */ /* 0x000fc800078e0266 */
[----:B------:R-:W-:-:S04]  /*7060*/  IMAD.WIDE R80, R59, 0x4, R102 ;  /* 0x000000043b507825 */ /* 0x000fc800078e0266 */
[----:B------:R-:W-:Y:S01]  /*7070*/  IMAD.WIDE R2, R61, 0x4, R102 ;  /* 0x000000043d027825 */ /* 0x000fe200078e0266 */
[----:B------:R-:W-:-:S03]  /*7080*/  ISETP.GT.AND P5, PT, R53, 0x1bf, PT ;  /* 0x000001bf3500780c */ /* 0x000fc60003fa4270 */
[----:B------:R-:W-:-:S04]  /*7090*/  IMAD.WIDE R62, R59, 0x4, R8 ;  /* 0x000000043b3e7825 */ /* 0x000fc800078e0208 */
[----:B------:R-:W-:Y:S01]  /*70a0*/  FFMA R75, R75, R56, R79 ;  /* 0x000000384b4b7223 */ /* 0x000fe2000000004f */
[----:B------:R-:W5:Y:S01]  /*70b0*/  @P1 LDG.E.EL.128 R64, desc[UR6][R140.64] ;  /* 0x000000068c401981 */ /* 0x000f62000c2e1d00 */
[----:B------:R-:W-:Y:S01]  /*70c0*/  IMAD.WIDE R138, R61, 0x4, R8 ;  /* 0x000000043d8a7825 */ /* 0x000fe200078e0208 */
[----:B------:R-:W-:-:S03]  /*70d0*/  CS2R R8, SRZ ;  /* 0x0000000000087805 */ /* 0x000fc6000001ff00 */
[----:B------:R-:W-:Y:S01]  /*70e0*/  IMAD.WIDE R102, R57, 0x4, R10 ;  /* 0x0000000439667825 */ /* 0x000fe200078e020a */
[----:B------:R-:W-:-:S03]  /*70f0*/  FSETP.GEU.AND P3, PT, R144, RZ, PT ;  /* 0x000000ff9000720b */ /* 0x000fc60003f6e000 */
[----:B------:R-:W-:-:S04]  /*7100*/  IMAD.WIDE R82, R61, 0x4, R10 ;  /* 0x000000043d527825 */ /* 0x000fc800078e020a */
[----:B------:R-:W-:Y:S01]  /*7110*/  IMAD.WIDE R38, R59, 0x4, R10 ;  /* 0x000000043b267825 */ /* 0x000fe200078e020a */
[----:B------:R-:W-:-:S03]  /*7120*/  CS2R R10, SRZ ;  /* 0x00000000000a7805 */ /* 0x000fc6000001ff00 */
[----:B------:R-:W-:Y:S01]  /*7130*/  IMAD.WIDE R30, R31, 0x4, R36 ;  /* 0x000000041f1e7825 */ /* 0x000fe200078e0224 */
[----:B------:R-:W-:-:S03]  /*7140*/  @P4 FSEL R88, R126, RZ, P5 ;  /* 0x000000ff7e584208 */ /* 0x000fc60002800000 */
[----:B------:R-:W-:Y:S01]  /*7150*/  FMUL R104, R137, R104 ;  /* 0x0000006889687220 */ /* 0x000fe20000400000 */
[----:B------:R-:W-:Y:S01]  /*7160*/  @P4 FSEL R89, R125, RZ, P5 ;  /* 0x000000ff7d594208 */ /* 0x000fe20002800000 */
[----:B------:R0:W5:Y:S01]  /*7170*/  @P1 LDG.E.EL.128 R8, desc[UR6][R62.64] ;  /* 0x000000063e081981 */ /* 0x000162000c2e1d00 */
[----:B------:R-:W-:-:S03]  /*7180*/  @P4 FSEL R86, R119, RZ, P5 ;  /* 0x000000ff77564208 */ /* 0x000fc60002800000 */
[----:B------:R-:W5:Y:S01]  /*7190*/  @!P6 LDG.E.EL.128 R4, desc[UR6][R30.64] ;  /* 0x000000061e04e981 */ /* 0x000f62000c2e1d00 */
[----:B------:R-:W-:Y:S02]  /*71a0*/  @P4 FSEL R91, R123, RZ, P5 ;  /* 0x000000ff7b5b4208 */ /* 0x000fe40002800000 */
[----:B------:R-:W-:Y:S02]  /*71b0*/  @P4 FSEL R92, R120, RZ, P5 ;  /* 0x000000ff785c4208 */ /* 0x000fe40002800000 */
[----:B------:R-:W-:Y:S02]  /*71c0*/  CS2R R72, SRZ ;  /* 0x0000000000487805 */ /* 0x000fe4000001ff00 */
[----:B------:R-:W-:Y:S01]  /*71d0*/  @P4 FSEL R90, R124, RZ, P5 ;  /* 0x000000ff7c5a4208 */ /* 0x000fe20002800000 */
[----:B------:R-:W-:Y:S01]  /*71e0*/  FMUL R118, R135, R118 ;  /* 0x0000007687767220 */ /* 0x000fe20000400000 */
[----:B------:R-:W-:Y:S02]  /*71f0*/  @P4 FSEL R93, R122, RZ, P5 ;  /* 0x000000ff7a5d4208 */ /* 0x000fe40002800000 */
[----:B------:R-:W-:Y:S01]  /*7200*/  SEL R32, R35, RZ, P1 ;  /* 0x000000ff23207207 */ /* 0x000fe20000800000 */
[----:B------:R-:W5:Y:S01]  /*7210*/  LDG.E.EL.128 R28, desc[UR6][R28.64] ;  /* 0x000000061c1c7981 */ /* 0x000f62000c2e1d00 */
[----:B------:R-:W-:-:S02]  /*7220*/  @P4 FSEL R71, R121, RZ, P5 ;  /* 0x000000ff79474208 */ /* 0x000fc40002800000 */
[----:B------:R-:W-:Y:S01]  /*7230*/  @!P2 FSEL R44, R144, RZ, P3 ;  /* 0x000000ff902ca208 */ /* 0x000fe20001800000 */
[----:B------:R-:W-:Y:S01]  /*7240*/  IMAD.IADD R137, R61, 0x1, R58 ;  /* 0x000000013d897824 */ /* 0x000fe200078e023a */
[C---:B------:R-:W-:Y:S01]  /*7250*/  FSETP.GEU.AND P4, PT, R50.reuse, -R75, PT ;  /* 0x8000004b3200720b */ /* 0x040fe20003f8e000 */
[----:B------:R-:W-:Y:S01]  /*7260*/  FADD R50, R50, R75 ;  /* 0x0000004b32327221 */ /* 0x000fe20000000000 */
[C---:B------:R-:W-:Y:S01]  /*7270*/  FSETP.GEU.AND P3, PT, R49.reuse, -R74, PT ;  /* 0x8000004a3100720b */ /* 0x040fe20003f6e000 */
[----:B------:R-:W-:Y:S01]  /*7280*/  FADD R49, R49, R74 ;  /* 0x0000004a31317221 */ /* 0x000fe20000000000 */
[----:B------:R-:W-:Y:S02]  /*7290*/  CS2R R74, SRZ ;  /* 0x00000000004a7805 */ /* 0x000fe4000001ff00 */
[----:B------:R-:W-:Y:S02]  /*72a0*/  CS2R R60, SRZ ;  /* 0x00000000003c7805 */ /* 0x000fe4000001ff00 */
[----:B0-----:R-:W-:-:S02]  /*72b0*/  CS2R R62, SRZ ;  /* 0x00000000003e7805 */ /* 0x001fc4000001ff00 */
[----:B------:R-:W-:Y:S02]  /*72c0*/  SEL R43, R43, RZ, P1 ;  /* 0x000000ff2b2b7207 */ /* 0x000fe40000800000 */
[----:B------:R-:W-:Y:S01]  /*72d0*/  SEL R33, R34, RZ, P1 ;  /* 0x000000ff22217207 */ /* 0x000fe20000800000 */
[----:B------:R-:W5:Y:S04]  /*72e0*/  @P1 LDG.E.EL.128 R72, desc[UR6][R138.64] ;  /* 0x000000068a481981 */ /* 0x000f68000c2e1d00 */
[----:B------:R-:W5:Y:S01]  /*72f0*/  @P1 LDG.E.EL.128 R60, desc[UR6][R142.64] ;  /* 0x000000068e3c1981 */ /* 0x000f62000c2e1d00 */
[----:B------:R-:W-:-:S03]  /*7300*/  IMAD.IADD R135, R59, 0x1, R58 ;  /* 0x000000013b877824 */ /* 0x000fc600078e023a */
[----:B------:R-:W5:Y:S01]  /*7310*/  LDG.E.EL.128 R56, desc[UR6][R132.64] ;  /* 0x0000000684387981 */ /* 0x000f62000c2e1d00 */
[----:B------:R-:W-:Y:S01]  /*7320*/  FFMA R147, R32, R147, R43 ;  /* 0x0000009320937223 */ /* 0x000fe2000000002b */
[----:B------:R-:W-:Y:S01]  /*7330*/  SEL R42, R42, RZ, P1 ;  /* 0x000000ff2a2a7207 */ /* 0x000fe20000800000 */
[----:B------:R-:W-:Y:S01]  /*7340*/  FMUL R113, R152, R113 ;  /* 0x0000007198717220 */ /* 0x000fe20000400000 */
[----:B------:R-:W-:Y:S01]  /*7350*/  FMUL R112, R153, R112 ;  /* 0x0000007099707220 */ /* 0x000fe20000400000 */
[----:B------:R-:W-:Y:S01]  /*7360*/  FMUL R96, R97, R96 ;  /* 0x0000006061607220 */ /* 0x000fe20000400000 */
[----:B------:R-:W-:Y:S01]  /*7370*/  FMUL R70, R70, R95 ;  /* 0x0000005f46467220 */ /* 0x000fe20000400000 */
[----:B------:R-:W-:Y:S01]  /*7380*/  FFMA R146, R33, R146, R42 ;  /* 0x0000009221927223 */ /* 0x000fe2000000002a */
[----:B------:R-:W-:Y:S01]  /*7390*/  FMUL R94, R99, R94 ;  /* 0x0000005e635e7220 */ /* 0x000fe20000400000 */
[----:B------:R-:W-:Y:S01]  /*73a0*/  FMUL R84, R84, R87 ;  /* 0x0000005754547220 */ /* 0x000fe20000400000 */
[----:B------:R-:W-:Y:S01]  /*73b0*/  FMUL R101, R101, R110 ;  /* 0x0000006e65657220 */ /* 0x000fe20000400000 */
[----:B------:R-:W-:Y:S01]  /*73c0*/  FMUL R100, R100, R109 ;  /* 0x0000006d64647220 */ /* 0x000fe20000400000 */
[----:B------:R-:W-:Y:S01]  /*73d0*/  FMUL R105, R105, R108 ;  /* 0x0000006c69697220 */ /* 0x000fe20000400000 */
[----:B------:R-:W-:Y:S01]  /*73e0*/  FMUL R98, R98, R107 ;  /* 0x0000006b62627220 */ /* 0x000fe20000400000 */
[----:B------:R-:W5:Y:S01]  /*73f0*/  LDG.E.EL.128 R76, desc[UR6][R76.64] ;  /* 0x000000064c4c7981 */ /* 0x000f62000c2e1d00 */
[----:B--2---:R-:W-:-:S02]  /*7400*/  SEL R32, R17, RZ, P0 ;  /* 0x000000ff11207207 */ /* 0x004fc40000000000 */
[----:B------:R-:W-:Y:S02]  /*7410*/  SEL R18, R18, RZ, P0 ;  /* 0x000000ff12127207 */ /* 0x000fe40000000000 */
[----:B---3--:R-:W-:Y:S02]  /*7420*/  SEL R17, R26, RZ, P0 ;  /* 0x000000ff1a117207 */ /* 0x008fe40000000000 */
[----:B------:R-:W-:Y:S02]  /*7430*/  SEL R33, R16, RZ, P0 ;  /* 0x000000ff10217207 */ /* 0x000fe40000000000 */
[----:B------:R-:W-:Y:S01]  /*7440*/  SEL R35, R19, RZ, P0 ;  /* 0x000000ff13237207 */ /* 0x000fe20000000000 */
[----:B------:R-:W-:Y:S02]  /*7450*/  FFMA R127, R18, R127, R17 ;  /* 0x0000007f127f7223 */ /* 0x000fe40000000011 */
[----:B------:R-:W2:Y:S01]  /*7460*/  LDG.E.EL.128 R16, desc[UR6][R130.64] ;  /* 0x0000000682107981 */ /* 0x000ea2000c2e1d00 */
[----:B----4-:R-:W-:-:S02]  /*7470*/  SEL R41, R20, RZ, P0 ;  /* 0x000000ff14297207 */ /* 0x010fc40000000000 */
[----:B------:R-:W-:Y:S02]  /*7480*/  SEL R20, R21, RZ, P0 ;  /* 0x000000ff15147207 */ /* 0x000fe40000000000 */
[----:B------:R-:W-:Y:S02]  /*7490*/  SEL R21, R22, RZ, P0 ;  /* 0x000000ff16157207 */ /* 0x000fe40000000000 */
[----:B------:R-:W-:Y:S02]  /*74a0*/  SEL R22, R23, RZ, P0 ;  /* 0x000000ff17167207 */ /* 0x000fe40000000000 */
[----:B-----5:R-:W-:Y:S02]  /*74b0*/  SEL R12, R12, RZ, P0 ;  /* 0x000000ff0c0c7207 */ /* 0x020fe40000000000 */
[----:B------:R-:W-:Y:S02]  /*74c0*/  SEL R13, R13, RZ, P0 ;  /* 0x000000ff0d0d7207 */ /* 0x000fe40000000000 */
[----:B------:R-:W-:-:S02]  /*74d0*/  SEL R14, R14, RZ, P0 ;  /* 0x000000ff0e0e7207 */ /* 0x000fc40000000000 */
[----:B------:R-:W-:Y:S01]  /*74e0*/  SEL R15, R15, RZ, P0 ;  /* 0x000000ff0f0f7207 */ /* 0x000fe20000000000 */
[----:B------:R-:W-:Y:S01]  /*74f0*/  FFMA R113, R20, R113, R13 ;  /* 0x0000007114717223 */ /* 0x000fe2000000000d */
[----:B------:R-:W-:Y:S01]  /*7500*/  FFMA R114, R41, R114, R12 ;  /* 0x0000007229727223 */ /* 0x000fe2000000000c */
[----:B------:R-:W-:Y:S02]  /*7510*/  FFMA R112, R21, R112, R14 ;  /* 0x0000007015707223 */ /* 0x000fe4000000000e */
[----:B------:R-:W-:Y:S02]  /*7520*/  FFMA R115, R22, R115, R15 ;  /* 0x0000007316737223 */ /* 0x000fe4000000000f */
[----:B------:R-:W3:Y:S01]  /*7530*/  LDG.E.EL.128 R12, desc[UR6][R128.64] ;  /* 0x00000006800c7981 */ /* 0x000ee2000c2e1d00 */
[----:B------:R-:W-:Y:S02]  /*7540*/  SEL R26, R27, RZ, P0 ;  /* 0x000000ff1b1a7207 */ /* 0x000fe40000000000 */
[----:B------:R-:W-:Y:S01]  /*7550*/  SEL R24, R24, RZ, P0 ;  /* 0x000000ff18187207 */ /* 0x000fe20000000000 */
[----:B------:R-:W4:Y:S01]  /*7560*/  LDG.E.EL.128 R20, desc[UR6][R116.64] ;  /* 0x0000000674147981 */ /* 0x000f22000c2e1d00 */
[----:B------:R-:W-:Y:S01]  /*7570*/  SEL R25, R25, RZ, P0 ;  /* 0x000000ff19197207 */ /* 0x000fe20000000000 */
[----:B------:R-:W-:-:S02]  /*7580*/  FFMA R104, R35, R104, R26 ;  /* 0x0000006823687223 */ /* 0x000fc4000000001a */
[----:B------:R-:W-:Y:S02]  /*7590*/  FFMA R118, R33, R118, R24 ;  /* 0x0000007621767223 */ /* 0x000fe40000000018 */
[----:B------:R-:W-:Y:S02]  /*75a0*/  FFMA R111, R32, R111, R25 ;  /* 0x0000006f206f7223 */ /* 0x000fe40000000019 */
[----:B------:R-:W4:Y:S01]  /*75b0*/  LDG.E.EL.128 R24, desc[UR6][R102.64] ;  /* 0x0000000666187981 */ /* 0x000f22000c2e1d00 */
[----:B------:R-:W-:Y:S02]  /*75c0*/  ISETP.GE.U32.AND P5, PT, R54, 0x100, PT ;  /* 0x000001003600780c */ /* 0x000fe40003fa6070 */
[----:B------:R-:W-:-:S11]  /*75d0*/  FSETP.GEU.AND P0, PT, R104, RZ, PT ;  /* 0x000000ff6800720b */ /* 0x000fd60003f0e000 */
[----:B------:R-:W-:Y:S02]  /*75e0*/  @!P5 FSEL R91, R104, RZ, P0 ;  /* 0x000000ff685bd208 */ /* 0x000fe40000000000 */
[----:B------:R-:W-:-:S04]  /*75f0*/  FSETP.GEU.AND P0, PT, R127, RZ, PT ;  /* 0x000000ff7f00720b */ /* 0x000fc80003f0e000 */
[----:B------:R-:W-:Y:S02]  /*7600*/  @!P5 FSEL R86, R127, RZ, P0 ;  /* 0x000000ff7f56d208 */ /* 0x000fe40000000000 */
[----:B------:R-:W-:-:S04]  /*7610*/  FSETP.GEU.AND P0, PT, R111, RZ, PT ;  /* 0x000000ff6f00720b */ /* 0x000fc80003f0e000 */
[----:B------:R-:W-:Y:S02]  /*7620*/  @!P5 FSEL R89, R111, RZ, P0 ;  /* 0x000000ff6f59d208 */ /* 0x000fe40000000000 */
[----:B------:R-:W-:Y:S02]  /*7630*/  FSETP.GEU.AND P0, PT, R118, RZ, PT ;  /* 0x000000ff7600720b */ /* 0x000fe40003f0e000 */
[----:B------:R-:W-:Y:S02]  /*7640*/  SEL R64, R64, RZ, P1 ;  /* 0x000000ff40407207 */ /* 0x000fe40000800000 */
[----:B------:R-:W-:Y:S02]  /*7650*/  SEL R66, R66, RZ, P1 ;  /* 0x000000ff42427207 */ /* 0x000fe40000800000 */
[----:B------:R-:W-:Y:S02]  /*7660*/  @!P5 FSEL R88, R118, RZ, P0 ;  /* 0x000000ff7658d208 */ /* 0x000fe40000000000 */
[----:B------:R-:W-:-:S02]  /*7670*/  FSETP.GEU.AND P0, PT, R115, RZ, PT ;  /* 0x000000ff7300720b */ /* 0x000fc40003f0e000 */
[----:B------:R-:W-:Y:S02]  /*7680*/  SEL R9, R9, RZ, P1 ;  /* 0x000000ff09097207 */ /* 0x000fe40000800000 */
[----:B------:R-:W-:Y:S01]  /*7690*/  SEL R11, R11, RZ, P1 ;  /* 0x000000ff0b0b7207 */ /* 0x000fe20000800000 */
[----:B------:R-:W-:Y:S01]  /*76a0*/  FADD R34, -R29, R5 ;  /* 0x000000051d227221 */ /* 0x000fe20000000100 */
[----:B------:R-:W-:Y:S01]  /*76b0*/  SEL R5, R8, RZ, P1 ;  /* 0x000000ff08057207 */ /* 0x000fe20000800000 */
[----:B------:R-:W-:Y:S01]  /*76c0*/  FADD R35, -R28, R4 ;  /* 0x000000041c237221 */ /* 0x000fe20000000100 */
[----:B------:R-:W-:-:S03]  /*76d0*/  SEL R4, R65, RZ, P1 ;  /* 0x000000ff41047207 */ /* 0x000fc60000800000 */
[----:B------:R-:W-:Y:S01]  /*76e0*/  FFMA R96, R5, R96, R64 ;  /* 0x0000006005607223 */ /* 0x000fe20000000040 */
[----:B------:R-:W-:Y:S01]  /*76f0*/  SEL R29, R10, RZ, P1 ;  /* 0x000000ff0a1d7207 */ /* 0x000fe20000800000 */
[----:B------:R-:W-:Y:S01]  /*7700*/  FFMA R70, R9, R70, R4 ;  /* 0x0000004609467223 */ /* 0x000fe20000000004 */
        /* <DEDUP_REMOVED lines=9> */
[----:B------:R-:W-:Y:S01]  /*77a0*/  FSETP.GEU.AND P1, PT, R96, RZ, PT ;  /* 0x000000ff6000720b */ /* 0x000fe20003f2e000 */
[----:B------:R-:W-:-:S03]  /*77b0*/  FFMA R94, R29, R94, R66 ;  /* 0x0000005e1d5e7223 */ /* 0x000fc60000000042 */
[----:B------:R-:W-:Y:S02]  /*77c0*/  @!P2 FSEL R88, R96, RZ, P1 ;  /* 0x000000ff6058a208 */ /* 0x000fe40000800000 */
[----:B------:R-:W-:Y:S02]  /*77d0*/  FSETP.GEU.AND P1, PT, R70, RZ, PT ;  /* 0x000000ff4600720b */ /* 0x000fe40003f2e000 */
[----:B------:R-:W-:Y:S01]  /*77e0*/  @!P5 FSEL R71, R115, RZ, P0 ;  /* 0x000000ff7347d208 */ /* 0x000fe20000000000 */
[----:B------:R-:W-:Y:S01]  /*77f0*/  FFMA R84, R11, R84, R8 ;  /* 0x000000540b547223 */ /* 0x000fe20000000008 */
[----:B------:R-:W-:Y:S02]  /*7800*/  FSETP.GEU.AND P0, PT, R112, RZ, PT ;  /* 0x000000ff7000720b */ /* 0x000fe40003f0e000 */
[----:B------:R-:W-:Y:S02]  /*7810*/  @!P2 FSEL R89, R70, RZ, P1 ;  /* 0x000000ff4659a208 */ /* 0x000fe40000800000 */
[----:B------:R-:W-:-:S02]  /*7820*/  FSETP.GEU.AND P1, PT, R94, RZ, PT ;  /* 0x000000ff5e00720b */ /* 0x000fc40003f2e000 */
[----:B------:R-:W-:Y:S01]  /*7830*/  @!P5 FSEL R93, R112, RZ, P0 ;  /* 0x000000ff705dd208 */ /* 0x000fe20000000000 */
[----:B------:R-:W-:Y:S01]  /*7840*/  FFMA R101, R72, R101, R5 ;  /* 0x0000006548657223 */ /* 0x000fe20000000005 */
[C---:B------:R-:W-:Y:S02]  /*7850*/  FSETP.GEU.AND P0, PT, R113.reuse, RZ, PT ;  /* 0x000000ff7100720b */ /* 0x040fe40003f0e000 */
[----:B------:R-:W-:Y:S02]  /*7860*/  @!P2 FSEL R86, R94, RZ, P1 ;  /* 0x000000ff5e56a208 */ /* 0x000fe40000800000 */
[----:B------:R-:W-:Y:S01]  /*7870*/  FSETP.GEU.AND P1, PT, R84, RZ, PT ;  /* 0x000000ff5400720b */ /* 0x000fe20003f2e000 */
[----:B------:R-:W-:Y:S01]  /*7880*/  FADD R58, R58, 9.9999997473787516356e-06 ;  /* 0x3727c5ac3a3a7421 */ /* 0x000fe20000000000 */
[----:B------:R-:W-:Y:S01]  /*7890*/  @!P5 FSEL R90, R113, RZ, P0 ;  /* 0x000000ff715ad208 */ /* 0x000fe20000000000 */
[----:B------:R-:W-:Y:S01]  /*78a0*/  FFMA R100, R73, R100, R4 ;  /* 0x0000006449647223 */ /* 0x000fe20000000004 */
[----:B------:R-:W-:-:S02]  /*78b0*/  FSETP.GEU.AND P0, PT, R114, RZ, PT ;  /* 0x000000ff7200720b */ /* 0x000fc40003f0e000 */
[----:B------:R-:W-:Y:S02]  /*78c0*/  @!P2 FSEL R91, R84, RZ, P1 ;  /* 0x000000ff545ba208 */ /* 0x000fe40000800000 */
[C---:B------:R-:W-:Y:S02]  /*78d0*/  FSETP.GEU.AND P1, PT, R101.reuse, RZ, PT ;  /* 0x000000ff6500720b */ /* 0x040fe40003f2e000 */
[----:B------:R-:W-:Y:S01]  /*78e0*/  @!P5 FSEL R92, R114, RZ, P0 ;  /* 0x000000ff725cd208 */ /* 0x000fe20000000000 */
[----:B------:R-:W-:Y:S01]  /*78f0*/  FFMA R105, R74, R105, R9 ;  /* 0x000000694a697223 */ /* 0x000fe20000000009 */
[----:B------:R-:W-:Y:S01]  /*7900*/  @!P2 FSEL R92, R101, RZ, P1 ;  /* 0x000000ff655ca208 */ /* 0x000fe20000800000 */
[----:B------:R-:W0:Y:S01]  /*7910*/  MUFU.SQRT R58, R58 ;  /* 0x0000003a003a7308 */ /* 0x000e220000002000 */
[----:B------:R-:W-:Y:S01]  /*7920*/  FSETP.GEU.AND P1, PT, R100, RZ, PT ;  /* 0x000000ff6400720b */ /* 0x000fe20003f2e000 */
[----:B------:R-:W-:Y:S01]  /*7930*/  FADD R59, R59, 9.9999997473787516356e-06 ;  /* 0x3727c5ac3b3b7421 */ /* 0x000fe20000000000 */
[----:B------:R-:W-:Y:S01]  /*7940*/  FSETP.GEU.AND P0, PT, R146, RZ, PT ;  /* 0x000000ff9200720b */ /* 0x000fe20003f0e000 */
[----:B------:R-:W-:Y:S01]  /*7950*/  FFMA R98, R75, R98, R10 ;  /* 0x000000624b627223 */ /* 0x000fe2000000000a */
[----:B------:R-:W-:-:S02]  /*7960*/  @!P2 FSEL R90, R100, RZ, P1 ;  /* 0x000000ff645aa208 */ /* 0x000fc40000800000 */
[C---:B------:R-:W-:Y:S01]  /*7970*/  FSETP.GEU.AND P1, PT, R105.reuse, RZ, PT ;  /* 0x000000ff6900720b */ /* 0x040fe20003f2e000 */
[----:B------:R-:W1:Y:S01]  /*7980*/  MUFU.SQRT R59, R59 ;  /* 0x0000003b003b7308 */ /* 0x000e620000002000 */
[----:B------:R-:W-:Y:S02]  /*7990*/  @!P2 FSEL R45, R146, RZ, P0 ;  /* 0x000000ff922da208 */ /* 0x000fe40000000000 */
[----:B------:R-:W-:Y:S02]  /*79a0*/  @!P2 FSEL R93, R105, RZ, P1 ;  /* 0x000000ff695da208 */ /* 0x000fe40000800000 */
[C---:B------:R-:W-:Y:S02]  /*79b0*/  FSETP.GEU.AND P0, PT, R147.reuse, RZ, PT ;  /* 0x000000ff9300720b */ /* 0x040fe40003f0e000 */
[----:B------:R-:W-:Y:S02]  /*79c0*/  FSETP.GEU.AND P1, PT, R98, RZ, PT ;  /* 0x000000ff6200720b */ /* 0x000fe40003f2e000 */
[----:B------:R-:W-:-:S02]  /*79d0*/  @!P2 FSEL R46, R147, RZ, P0 ;  /* 0x000000ff932ea208 */ /* 0x000fc40000000000 */
[----:B------:R-:W-:Y:S02]  /*79e0*/  @!P2 FSEL R71, R98, RZ, P1 ;  /* 0x000000ff6247a208 */ /* 0x000fe40000800000 */
[----:B0-----:R-:W-:Y:S01]  /*79f0*/  FSETP.GT.AND P2, PT, R58, 8.50705917302346158658e+37, PT ;  /* 0x7e8000003a00780b */ /* 0x001fe20003f44000 */
[----:B------:R-:W-:Y:S01]  /*7a00*/  FADD R56, R56, 9.9999997473787516356e-06 ;  /* 0x3727c5ac38387421 */ /* 0x000fe20000000000 */
[----:B------:R-:W-:Y:S02]  /*7a10*/  FSETP.GEU.AND P1, PT, R58, 1.175494350822287508e-38, PT ;  /* 0x008000003a00780b */ /* 0x000fe40003f2e000 */
[----:B------:R-:W-:Y:S02]  /*7a20*/  FSEL R54, R50, RZ, P4 ;  /* 0x000000ff32367208 */ /* 0x000fe40002000000 */
[----:B-1----:R-:W-:Y:S01]  /*7a30*/  FSETP.GT.AND P4, PT, R59, 8.50705917302346158658e+37, PT ;  /* 0x7e8000003b00780b */ /* 0x002fe20003f84000 */
[----:B------:R-:W0:Y:S01]  /*7a40*/  MUFU.SQRT R56, R56 ;  /* 0x0000003800387308 */ /* 0x000e220000002000 */
[----:B------:R-:W-:Y:S01]  /*7a50*/  FSEL R5, R55, 1, P2 ;  /* 0x3f80000037057808 */ /* 0x000fe20001000000 */
[----:B------:R-:W1:Y:S04]  /*7a60*/  S2R R70, SR_TID.X ;  /* 0x0000000000467919 */ /* 0x000e680000002100 */
[----:B------:R-:W-:Y:S01]  /*7a70*/  @P2 FMUL R58, R58, 0.25 ;  /* 0x3e8000003a3a2820 */ /* 0x000fe20000400000 */
[----:B------:R-:W-:Y:S01]  /*7a80*/  FSETP.GEU.AND P2, PT, R59, 1.175494350822287508e-38, PT ;  /* 0x008000003b00780b */ /* 0x000fe20003f4e000 */
[----:B------:R-:W-:-:S02]  /*7a90*/  FADD R57, R57, 9.9999997473787516356e-06 ;  /* 0x3727c5ac39397421 */ /* 0x000fc40000000000 */
[----:B------:R-:W-:Y:S02]  /*7aa0*/  @!P1 FMUL R58, R58, 16777216 ;  /* 0x4b8000003a3a9820 */ /* 0x000fe40000400000 */
[----:B------:R-:W-:Y:S02]  /*7ab0*/  @P4 FMUL R59, R59, 0.25 ;  /* 0x3e8000003b3b4820 */ /* 0x000fe40000400000 */
[----:B------:R-:W5:Y:S01]  /*7ac0*/  MUFU.SQRT R57, R57 ;  /* 0x0000003900397308 */ /* 0x000f620000002000 */
[----:B------:R-:W-:Y:S01]  /*7ad0*/  @!P1 FMUL R5, R5, 16777216 ;  /* 0x4b80000005059820 */ /* 0x000fe20000400000 */
[----:B0-----:R-:W-:-:S04]  /*7ae0*/  FSETP.GT.AND P1, PT, R56, 8.50705917302346158658e+37, PT ;  /* 0x7e8000003800780b */ /* 0x001fc80003f24000 */
[----:B------:R-:W-:Y:S02]  /*7af0*/  @!P2 FMUL R59, R59, 16777216 ;  /* 0x4b8000003b3ba820 */ /* 0x000fe40000400000 */
[----:B------:R-:W0:Y:S01]  /*7b00*/  MUFU.RCP R58, R58 ;  /* 0x0000003a003a7308 */ /* 0x000e220000001000 */
[----:B------:R-:W-:Y:S01]  /*7b10*/  FADD R9, -R30, R6 ;  /* 0x000000061e097221 */ /* 0x000fe20000000100 */
[----:B------:R-:W-:Y:S02]  /*7b20*/  FSEL R6, R55, 1, P4 ;  /* 0x3f80000037067808 */ /* 0x000fe40002000000 */
[----:B------:R-:W-:-:S04]  /*7b30*/  FSETP.GEU.AND P4, PT, R56, 1.175494350822287508e-38, PT ;  /* 0x008000003800780b */ /* 0x000fc80003f8e000 */
[----:B------:R-:W1:Y:S01]  /*7b40*/  MUFU.RCP R59, R59 ;  /* 0x0000003b003b7308 */ /* 0x000e620000001000 */
[----:B------:R-:W-:Y:S01]  /*7b50*/  @!P2 FMUL R6, R6, 16777216 ;  /* 0x4b8000000606a820 */ /* 0x000fe20000400000 */
[----:B-----5:R-:W-:Y:S01]  /*7b60*/  FSETP.GT.AND P2, PT, R57, 8.50705917302346158658e+37, PT ;  /* 0x7e8000003900780b */ /* 0x020fe20003f44000 */
[----:B------:R-:W-:Y:S01]  /*7b70*/  @P1 FMUL R56, R56, 0.25 ;  /* 0x3e80000038381820 */ /* 0x000fe20000400000 */
[----:B0-----:R-:W-:Y:S01]  /*7b80*/  FMUL R58, R58, R5 ;  /* 0x000000053a3a7220 */ /* 0x001fe20000400000 */
[----:B------:R-:W-:Y:S02]  /*7b90*/  FSEL R5, R55, 1, P1 ;  /* 0x3f80000037057808 */ /* 0x000fe40000800000 */
[----:B------:R-:W-:Y:S01]  /*7ba0*/  FSETP.GEU.AND P1, PT, R57, 1.175494350822287508e-38, PT ;  /* 0x008000003900780b */ /* 0x000fe20003f2e000 */
[----:B------:R-:W-:Y:S01]  /*7bb0*/  FADD R8, -R31, R7 ;  /* 0x000000071f087221 */ /* 0x000fe20000000100 */
[----:B------:R-:W-:Y:S01]  /*7bc0*/  @!P4 FMUL R56, R56, 16777216 ;  /* 0x4b8000003838c820 */ /* 0x000fe20000400000 */
[----:B------:R-:W-:Y:S01]  /*7bd0*/  @!P4 FMUL R5, R5, 16777216 ;  /* 0x4b8000000505c820 */ /* 0x000fe20000400000 */
[----:B-1----:R-:W-:Y:S01]  /*7be0*/  FMUL R7, R59, R6 ;  /* 0x000000063b077220 */ /* 0x002fe20000400000 */
[----:B------:R-:W-:-:S03]  /*7bf0*/  SHF.R.U32.HI R6, RZ, 0x4, R70 ;  /* 0x00000004ff067819 */ /* 0x000fc60000011646 */
[----:B------:R-:W-:-:S05]  /*7c00*/  @P2 FMUL R57, R57, 0.25 ;  /* 0x3e80000039392820 */ /* 0x000fca0000400000 */
[----:B------:R-:W-:Y:S01]  /*7c10*/  @!P1 FMUL R57, R57, 16777216 ;  /* 0x4b80000039399820 */ /* 0x000fe20000400000 */
[----:B--2---:R-:W-:-:S04]  /*7c20*/  FADD R16, R16, 9.9999997473787516356e-06 ;  /* 0x3727c5ac10107421 */ /* 0x004fc80000000000 */
[----:B------:R-:W0:Y:S01]  /*7c30*/  MUFU.SQRT R11, R16 ;  /* 0x00000010000b7308 */ /* 0x000e220000002000 */
[----:B------:R-:W-:Y:S01]  /*7c40*/  FADD R4, R17, 9.9999997473787516356e-06 ;  /* 0x3727c5ac11047421 */ /* 0x000fe20000000000 */
[----:B------:R-:W-:-:S06]  /*7c50*/  FADD R18, R18, 9.9999997473787516356e-06 ;  /* 0x3727c5ac12127421 */ /* 0x000fcc0000000000 */
[----:B------:R1:W2:Y:S01]  /*7c60*/  MUFU.SQRT R30, R4 ;  /* 0x00000004001e7308 */ /* 0x0002a20000002000 */
[----:B0-----:R-:W-:-:S07]  /*7c70*/  FSETP.GT.AND P4, PT, R11, 8.50705917302346158658e+37, PT ;  /* 0x7e8000000b00780b */ /* 0x001fce0003f84000 */
[----:B------:R-:W0:Y:S01]  /*7c80*/  MUFU.SQRT R31, R18 ;  /* 0x00000012001f7308 */ /* 0x000e220000002000 */
[----:B-1----:R-:W-:Y:S02]  /*7c90*/  SGXT.U32 R4, R6, 0x4 ;  /* 0x000000040604781a */ /* 0x002fe40000000000 */
[----:B------:R-:W-:Y:S02]  /*7ca0*/  FSEL R6, R55, 1, P2 ;  /* 0x3f80000037067808 */ /* 0x000fe40001000000 */
[----:B------:R-:W-:Y:S01]  /*7cb0*/  FSETP.GEU.AND P2, PT, R11, 1.175494350822287508e-38, PT ;  /* 0x008000000b00780b */ /* 0x000fe20003f4e000 */
[----:B------:R-:W-:Y:S02]  /*7cc0*/  FADD R19, R19, 9.9999997473787516356e-06 ;  /* 0x3727c5ac13137421 */ /* 0x000fe40000000000 */
[----:B------:R-:W-:Y:S01]  /*7cd0*/  @!P1 FMUL R6, R6, 16777216 ;  /* 0x4b80000006069820 */ /* 0x000fe20000400000 */
[C---:B--2---:R-:W-:Y:S01]  /*7ce0*/  FSETP.GT.AND P1, PT, R30.reuse, 8.50705917302346158658e+37, PT ;  /* 0x7e8000001e00780b */ /* 0x044fe20003f24000 */
[----:B------:R-:W1:Y:S01]  /*7cf0*/  MUFU.RCP R57, R57 ;  /* 0x0000003900397308 */ /* 0x000e620000001000 */
[----:B------:R-:W-:Y:S01]  /*7d00*/  FSEL R41, R55, 1, P4 ;  /* 0x3f80000037297808 */ /* 0x000fe20002000000 */
[----:B------:R-:W-:Y:S01]  /*7d10*/  @P4 FMUL R11, R11, 0.25 ;  /* 0x3e8000000b0b4820 */ /* 0x000fe20000400000 */
[----:B------:R-:W-:-:S05]  /*7d20*/  FSETP.GEU.AND P4, PT, R30, 1.175494350822287508e-38, PT ;  /* 0x008000001e00780b */ /* 0x000fca0003f8e000 */
[----:B------:R-:W2:Y:S01]  /*7d30*/  MUFU.SQRT R32, R19 ;  /* 0x0000001300207308 */ /* 0x000ea20000002000 */
[----:B------:R-:W-:Y:S01]  /*7d40*/  @!P2 FMUL R11, R11, 16777216 ;  /* 0x4b8000000b0ba820 */ /* 0x000fe20000400000 */
[----:B------:R-:W-:Y:S01]  /*7d50*/  @!P2 FMUL R41, R41, 16777216 ;  /* 0x4b8000002929a820 */ /* 0x000fe20000400000 */
[----:B0-----:R-:W-:-:S05]  /*7d60*/  FSETP.GT.AND P2, PT, R31, 8.50705917302346158658e+37, PT ;  /* 0x7e8000001f00780b */ /* 0x001fca0003f44000 */
[----:B------:R-:W0:Y:S01]  /*7d70*/  MUFU.RCP R56, R56 ;  /* 0x0000003800387308 */ /* 0x000e220000001000 */
[----:B------:R-:W-:Y:S01]  /*7d80*/  FSEL R43, R55, 1, P1 ;  /* 0x3f800000372b7808 */ /* 0x000fe20000800000 */
[----:B---3--:R-:W-:Y:S01]  /*7d90*/  FADD R12, R12, 9.9999997473787516356e-06 ;  /* 0x3727c5ac0c0c7421 */ /* 0x008fe20000000000 */
[----:B------:R-:W-:Y:S01]  /*7da0*/  @P1 FMUL R30, R30, 0.25 ;  /* 0x3e8000001e1e1820 */ /* 0x000fe20000400000 */
[----:B-1----:R-:W-:Y:S01]  /*7db0*/  FMUL R57, R57, R6 ;  /* 0x0000000639397220 */ /* 0x002fe20000400000 */
[----:B------:R-:W-:Y:S01]  /*7dc0*/  FADD R13, R13, 9.9999997473787516356e-06 ;  /* 0x3727c5ac0d0d7421 */ /* 0x000fe20000000000 */
[----:B------:R-:W-:Y:S01]  /*7dd0*/  @!P4 FMUL R43, R43, 16777216 ;  /* 0x4b8000002b2bc820 */ /* 0x000fe20000400000 */
[----:B------:R-:W-:Y:S01]  /*7de0*/  @!P4 FMUL R30, R30, 16777216 ;  /* 0x4b8000001e1ec820 */ /* 0x000fe20000400000 */
[----:B------:R-:W1:Y:S01]  /*7df0*/  MUFU.SQRT R33, R12 ;  /* 0x0000000c00217308 */ /* 0x000e620000002000 */
[----:B------:R-:W-:Y:S02]  /*7e00*/  FSETP.GEU.AND P1, PT, R31, 1.175494350822287508e-38, PT ;  /* 0x008000001f00780b */ /* 0x000fe40003f2e000 */
[----:B--2---:R-:W-:-:S02]  /*7e10*/  FSETP.GT.AND P4, PT, R32, 8.50705917302346158658e+37, PT ;  /* 0x7e8000002000780b */ /* 0x004fc40003f84000 */
[----:B------:R-:W-:Y:S01]  /*7e20*/  LOP3.LUT R51, R51, R4, RZ, 0xfc, !PT ;  /* 0x0000000433337212 */ /* 0x000fe200078efcff */
[----:B------:R-:W-:Y:S01]  /*7e30*/  FMUL R4, R57, R34 ;  /* 0x0000002239047220 */ /* 0x000fe20000400000 */
[----:B0-----:R-:W-:Y:S01]  /*7e40*/  FMUL R56, R56, R5 ;  /* 0x0000000538387220 */ /* 0x001fe20000400000 */
[----:B------:R-:W0:Y:S01]  /*7e50*/  MUFU.SQRT R34, R13 ;  /* 0x0000000d00227308 */ /* 0x000e220000002000 */
[----:B------:R-:W-:Y:S01]  /*7e60*/  @P2 FMUL R31, R31, 0.25 ;  /* 0x3e8000001f1f2820 */ /* 0x000fe20000400000 */
[----:B------:R-:W-:Y:S02]  /*7e70*/  FSEL R42, R55, 1, P2 ;  /* 0x3f800000372a7808 */ /* 0x000fe40001000000 */
[----:B------:R-:W-:Y:S01]  /*7e80*/  FSETP.GEU.AND P2, PT, R32, 1.175494350822287508e-38, PT ;  /* 0x008000002000780b */ /* 0x000fe20003f4e000 */
[----:B------:R-:W-:Y:S01]  /*7e90*/  FMUL R35, R56, R35 ;  /* 0x0000002338237220 */ /* 0x000fe20000400000 */
[----:B------:R-:W-:Y:S01]  /*7ea0*/  FADD R14, R14, 9.9999997473787516356e-06 ;  /* 0x3727c5ac0e0e7421 */ /* 0x000fe20000000000 */
[----:B----4-:R-:W-:Y:S01]  /*7eb0*/  FFMA R25, R21, R4, R25 ;  /* 0x0000000415197223 */ /* 0x010fe20000000019 */
[----:B------:R-:W-:Y:S01]  /*7ec0*/  FSEL R21, R55, 1, P4 ;  /* 0x3f80000037157808 */ /* 0x000fe20002000000 */
[----:B------:R-:W-:Y:S01]  /*7ed0*/  FFMA R19, R20, R35, R24 ;  /* 0x0000002314137223 */ /* 0x000fe20000000018 */
[----:B------:R-:W-:Y:S01]  /*7ee0*/  @!P1 FMUL R31, R31, 16777216 ;  /* 0x4b8000001f1f9820 */ /* 0x000fe20000400000 */
[----:B------:R-:W-:Y:S01]  /*7ef0*/  @!P1 FMUL R42, R42, 16777216 ;  /* 0x4b8000002a2a9820 */ /* 0x000fe20000400000 */
[----:B------:R-:W2:Y:S01]  /*7f00*/  MUFU.SQRT R35, R14 ;  /* 0x0000000e00237308 */ /* 0x000ea20000002000 */
[----:B------:R-:W-:Y:S01]  /*7f10*/  @P4 FMUL R32, R32, 0.25 ;  /* 0x3e80000020204820 */ /* 0x000fe20000400000 */
[----:B-1----:R-:W-:-:S03]  /*7f20*/  FSETP.GT.AND P1, PT, R33, 8.50705917302346158658e+37, PT ;  /* 0x7e8000002100780b */ /* 0x002fc60003f24000 */
[----:B------:R-:W-:Y:S01]  /*7f30*/  @!P2 FMUL R32, R32, 16777216 ;  /* 0x4b8000002020a820 */ /* 0x000fe20000400000 */
[----:B------:R-:W-:Y:S01]  /*7f40*/  @!P2 FMUL R21, R21, 16777216 ;  /* 0x4b8000001515a820 */ /* 0x000fe20000400000 */
[----:B0-----:R-:W-:Y:S02]  /*7f50*/  FSETP.GT.AND P2, PT, R34, 8.50705917302346158658e+37, PT ;  /* 0x7e8000002200780b */ /* 0x001fe40003f44000 */
[C---:B------:R-:W-:Y:S01]  /*7f60*/  FSETP.GEU.AND P5, PT, R48.reuse, -R145, PT ;  /* 0x800000913000720b */ /* 0x040fe20003fae000 */
[----:B------:R-:W-:Y:S01]  /*7f70*/  FADD R145, R48, R145 ;  /* 0x0000009130917221 */ /* 0x000fe20000000000 */
[----:B------:R-:W-:Y:S01]  /*7f80*/  FADD R15, R15, 9.9999997473787516356e-06 ;  /* 0x3727c5ac0f0f7421 */ /* 0x000fe20000000000 */
[----:B------:R-:W-:Y:S02]  /*7f90*/  FSETP.GEU.AND P4, PT, R33, 1.175494350822287508e-38, PT ;  /* 0x008000002100780b */ /* 0x000fe40003f8e000 */
[----:B------:R-:W-:Y:S01]  /*7fa0*/  FSEL R48, R55, 1, P1 ;  /* 0x3f80000037307808 */ /* 0x000fe20000800000 */
[----:B------:R-:W0:Y:S01]  /*7fb0*/  MUFU.SQRT R40, R15 ;  /* 0x0000000f00287308 */ /* 0x000e220000002000 */
[----:B------:R-:W-:Y:S01]  /*7fc0*/  @P1 FMUL R33, R33, 0.25 ;  /* 0x3e80000021211820 */ /* 0x000fe20000400000 */
[----:B------:R-:W-:-:S02]  /*7fd0*/  FSEL R50, R145, RZ, P5 ;  /* 0x000000ff91327208 */ /* 0x000fc40002800000 */
[C---:B------:R-:W-:Y:S02]  /*7fe0*/  FSETP.GEU.AND P5, PT, R34.reuse, 1.175494350822287508e-38, PT ;  /* 0x008000002200780b */ /* 0x040fe40003fae000 */
[----:B--2---:R-:W-:Y:S01]  /*7ff0*/  FSETP.GT.AND P1, PT, R35, 8.50705917302346158658e+37, PT ;  /* 0x7e8000002300780b */ /* 0x004fe20003f24000 */
[----:B------:R-:W-:Y:S01]  /*8000*/  FMUL R8, R7, R8 ;  /* 0x0000000807087220 */ /* 0x000fe20000400000 */
[----:B------:R-:W-:Y:S01]  /*8010*/  @P2 FMUL R34, R34, 0.25 ;  /* 0x3e80000022222820 */ /* 0x000fe20000400000 */
[----:B------:R-:W-:Y:S01]  /*8020*/  FSEL R53, R55, 1, P2 ;  /* 0x3f80000037357808 */ /* 0x000fe20001000000 */
[----:B------:R-:W-:Y:S01]  /*8030*/  @!P4 FMUL R48, R48, 16777216 ;  /* 0x4b8000003030c820 */ /* 0x000fe20000400000 */
[----:B------:R-:W-:Y:S01]  /*8040*/  FSETP.GEU.AND P2, PT, R35, 1.175494350822287508e-38, PT ;  /* 0x008000002300780b */ /* 0x000fe20003f4e000 */
[----:B------:R-:W-:Y:S01]  /*8050*/  FFMA R23, R23, R8, R27 ;  /* 0x0000000817177223 */ /* 0x000fe2000000001b */
[----:B------:R-:W-:Y:S01]  /*8060*/  @!P4 FMUL R33, R33, 16777216 ;  /* 0x4b8000002121c820 */ /* 0x000fe20000400000 */
[----:B------:R-:W-:Y:S01]  /*8070*/  CS2R R4, SRZ ;  /* 0x0000000000047805 */ /* 0x000fe2000001ff00 */
[----:B------:R-:W-:-:S04]  /*8080*/  IMAD.WIDE R16, R135, 0x4, R36 ;  /* 0x0000000487107825 */ /* 0x000fc800078e0224 */
[C---:B------:R-:W-:Y:S01]  /*8090*/  FADD R60, R46.reuse, R23 ;  /* 0x000000172e3c7221 */ /* 0x040fe20000000000 */
[----:B------:R-:W-:Y:S01]  /*80a0*/  FSETP.GEU.AND P4, PT, R46, -R23, PT ;  /* 0x800000172e00720b */ /* 0x000fe20003f8e000 */
[----:B------:R-:W-:Y:S01]  /*80b0*/  @!P5 FMUL R34, R34, 16777216 ;  /* 0x4b8000002222d820 */ /* 0x000fe20000400000 */
[----:B------:R-:W-:Y:S01]  /*80c0*/  FSEL R46, R55, 1, P1 ;  /* 0x3f800000372e7808 */ /* 0x000fe20000800000 */
[----:B------:R-:W-:Y:S01]  /*80d0*/  @!P5 FMUL R53, R53, 16777216 ;  /* 0x4b8000003535d820 */ /* 0x000fe20000400000 */
[----:B------:R-:W-:Y:S01]  /*80e0*/  @P1 FMUL R35, R35, 0.25 ;  /* 0x3e80000023231820 */ /* 0x000fe20000400000 */
[----:B0-----:R-:W-:Y:S01]  /*80f0*/  FSETP.GT.AND P5, PT, R40, 8.50705917302346158658e+37, PT ;  /* 0x7e8000002800780b */ /* 0x001fe20003fa4000 */
[----:B------:R-:W-:Y:S01]  /*8100*/  FMUL R9, R58, R9 ;  /* 0x000000093a097220 */ /* 0x000fe20000400000 */
[----:B------:R-:W-:Y:S01]  /*8110*/  @!P2 FMUL R46, R46, 16777216 ;  /* 0x4b8000002e2ea820 */ /* 0x000fe20000400000 */
[----:B------:R-:W-:Y:S01]  /*8120*/  @!P2 FMUL R35, R35, 16777216 ;  /* 0x4b8000002323a820 */ /* 0x000fe20000400000 */
[----:B------:R-:W-:-:S02]  /*8130*/  FSETP.GEU.AND P2, PT, R40, 1.175494350822287508e-38, PT ;  /* 0x008000002800780b */ /* 0x000fc40003f4e000 */
[----:B------:R-:W-:Y:S01]  /*8140*/  CS2R R6, SRZ ;  /* 0x0000000000067805 */ /* 0x000fe2000001ff00 */
[----:B------:R0:W1:Y:S01]  /*8150*/  MUFU.RCP R20, R11 ;  /* 0x0000000b00147308 */ /* 0x0000620000001000 */
[----:B------:R-:W-:Y:S01]  /*8160*/  FFMA R22, R22, R9, R26 ;  /* 0x0000000916167223 */ /* 0x000fe2000000001a */
[----:B------:R-:W-:Y:S02]  /*8170*/  CS2R R8, SRZ ;  /* 0x0000000000087805 */ /* 0x000fe4000001ff00 */
[----:B------:R-:W-:Y:S01]  /*8180*/  FSEL R55, R55, 1, P5 ;  /* 0x3f80000037377808 */ /* 0x000fe20002800000 */
[----:B------:R-:W-:Y:S01]  /*8190*/  IMAD.WIDE R28, R137, 0x4, R36 ;  /* 0x00000004891c7825 */ /* 0x000fe200078e0224 */
[----:B------:R-:W2:Y:S02]  /*81a0*/  @!P6 LDG.E.EL.128 R4, desc[UR6][R16.64] ;  /* 0x000000061004e981 */ /* 0x000ea4000c2e1d00 */
[----:B------:R-:W3:Y:S01]  /*81b0*/  MUFU.RCP R32, R32 ;  /* 0x0000002000207308 */ /* 0x000ee20000001000 */
[----:B0-----:R-:W-:Y:S01]  /*81c0*/  CS2R R10, SRZ ;  /* 0x00000000000a7805 */ /* 0x001fe2000001ff00 */
[----:B------:R-:W-:Y:S01]  /*81d0*/  @P5 FMUL R40, R40, 0.25 ;  /* 0x3e80000028285820 */ /* 0x000fe20000400000 */
[----:B------:R-:W-:Y:S01]  /*81e0*/  @!P2 FMUL R55, R55, 16777216 ;  /* 0x4b8000003737a820 */ /* 0x000fe20000400000 */
[----:B------:R-:W4:Y:S01]  /*81f0*/  LDG.E.EL.128 R12, desc[UR6][R68.64] ;  /* 0x00000006440c7981 */ /* 0x000f22000c2e1d00 */
[----:B------:R-:W-:Y:S01]  /*8200*/  FADD R66, R0, R19 ;  /* 0x0000001300427221 */ /* 0x000fe20000000000 */
[----:B------:R-:W-:Y:S01]  /*8210*/  @!P2 FMUL R40, R40, 16777216 ;  /* 0x4b8000002828a820 */ /* 0x000fe20000400000 */
[----:B------:R-:W-:Y:S01]  /*8220*/  FSETP.GEU.AND P2, PT, R0, -R19, PT ;  /* 0x800000130000720b */ /* 0x000fe20003f4e000 */
[----:B------:R0:W4:Y:S04]  /*8230*/  @!P6 LDG.E.EL.128 R8, desc[UR6][R28.64] ;  /* 0x000000061c08e981 */ /* 0x000128000c2e1d00 */
[----:B------:R-:W5:Y:S04]  /*8240*/  LDG.E.EL.128 R16, desc[UR6][R80.64] ;  /* 0x0000000650107981 */ /* 0x000f68000c2e1d00 */
[----:B------:R-:W5:Y:S01]  /*8250*/  LDG.E.EL.128 R36, desc[UR6][R38.64] ;  /* 0x0000000626247981 */ /* 0x000f62000c2e1d00 */
[C---:B------:R-:W-:Y:S01]  /*8260*/  FSETP.GEU.AND P1, PT, R45.reuse, -R22, PT ;  /* 0x800000162d00720b */ /* 0x040fe20003f2e000 */
[----:B------:R-:W-:Y:S01]  /*8270*/  FADD R62, R45, R22 ;  /* 0x000000162d3e7221 */ /* 0x000fe20000000000 */
[C---:B------:R-:W-:Y:S01]  /*8280*/  FSETP.GEU.AND P5, PT, R44.reuse, -R25, PT ;  /* 0x800000192c00720b */ /* 0x040fe20003fae000 */
[----:B------:R-:W-:Y:S01]  /*8290*/  FADD R64, R44, R25 ;  /* 0x000000192c407221 */ /* 0x000fe20000000000 */
[----:B-1----:R-:W-:Y:S01]  /*82a0*/  FMUL R41, R20, R41 ;  /* 0x0000002914297220 */ /* 0x002fe20000400000 */
[----:B---3--:R-:W-:Y:S01]  /*82b0*/  FMUL R0, R32, R21 ;  /* 0x0000001520007220 */ /* 0x008fe20000400000 */
[----:B------:R-:W3:Y:S04]  /*82c0*/  LDG.E.EL.128 R24, desc[UR6][R82.64] ;  /* 0x0000000652187981 */ /* 0x000ee8000c2e1d00 */
[----:B------:R1:W3:Y:S01]  /*82d0*/  LDG.E.EL.128 R20, desc[UR6][R2.64] ;  /* 0x0000000602147981 */ /* 0x0002e2000c2e1d00 */
[----:B------:R-:W1:Y:S01]  /*82e0*/  S2UR UR5, SR_CgaCtaId ;  /* 0x00000000000579c3 */ /* 0x000e620000008800 */
[----:B------:R-:W1:Y:S01]  /*82f0*/  MUFU.RCP R34, R34 ;  /* 0x0000002200227308 */ /* 0x000e620000001000 */
[----:B0-----:R-:W-:Y:S01]  /*8300*/  SHF.R.U32.HI R28, RZ, 0x2, R70 ;  /* 0x00000002ff1c7819 */ /* 0x001fe20000011646 */
[----:B------:R-:W-:-:S06]  /*8310*/  UMOV UR4, 0x400 ;  /* 0x0000040000047882 */ /* 0x000fcc0000000000 */
[----:B------:R-:W0:Y:S01]  /*8320*/  MUFU.RCP R33, R33 ;  /* 0x0000002100217308 */ /* 0x000e220000001000 */
[----:B-1----:R-:W-:Y:S01]  /*8330*/  IMAD.SHL.U32 R2, R70, 0x400, RZ ;  /* 0x0000040046027824 */ /* 0x002fe200078e00ff */
[----:B------:R-:W-:-:S06]  /*8340*/  SGXT.U32 R3, R28, 0x6 ;  /* 0x000000061c03781a */ /* 0x000fcc0000000000 */
[----:B------:R-:W1:Y:S01]  /*8350*/  MUFU.RCP R35, R35 ;  /* 0x0000002300237308 */ /* 0x000e620000001000 */
[----:B------:R-:W-:-:S07]  /*8360*/  LOP3.LUT R2, R2, 0xc00, RZ, 0xc0, !PT ;  /* 0x00000c0002027812 */ /* 0x000fce00078ec0ff */
[----:B------:R-:W1:Y:S01]  /*8370*/  MUFU.RCP R30, R30 ;  /* 0x0000001e001e7308 */ /* 0x000e620000001000 */
[----:B------:R-:W-:Y:S01]  /*8380*/  UPRMT UR4, UR5, 0x654, UR4 ;  /* 0x0000065405047896 */ /* 0x000fe20008000004 */
[----:B------:R-:W-:Y:S01]  /*8390*/  LOP3.LUT R28, R2, R3, RZ, 0xfc, !PT ;  /* 0x00000003021c7212 */ /* 0x000fe200078efcff */
[----:B------:R-:W-:Y:S01]  /*83a0*/  FMUL R53, R34, R53 ;  /* 0x0000003522357220 */ /* 0x000fe20000400000 */
[C---:B------:R-:W-:Y:S02]  /*83b0*/  LOP3.LUT R29, R2.reuse, 0x40, RZ, 0xfc, !PT ;  /* 0x00000040021d7812 */ /* 0x040fe400078efcff */
[C---:B------:R-:W-:Y:S02]  /*83c0*/  LOP3.LUT R32, R2.reuse, 0x80, RZ, 0xfc, !PT ;  /* 0x0000008002207812 */ /* 0x040fe400078efcff */
[C---:B------:R-:W-:Y:S01]  /*83d0*/  LEA.HI R3, R2.reuse, UR4, RZ, 0x1c ;  /* 0x0000000402037c11 */ /* 0x040fe2000f8fe0ff */
[----:B------:R-:W1:Y:S01]  /*83e0*/  MUFU.RCP R31, R31 ;  /* 0x0000001f001f7308 */ /* 0x000e620000001000 */
[C---:B------:R-:W-:Y:S01]  /*83f0*/  FSETP.GEU.AND P0, PT, R47.reuse, -R134, PT ;  /* 0x800000862f00720b */ /* 0x040fe20003f0e000 */
[----:B------:R-:W-:Y:S01]  /*8400*/  FADD R47, R47, R134 ;  /* 0x000000862f2f7221 */ /* 0x000fe20000000000 */
[----:B------:R-:W-:Y:S01]  /*8410*/  LOP3.LUT R34, R2, 0xc0, RZ, 0xfc, !PT ;  /* 0x000000c002227812 */ /* 0x000fe200078efcff */
[----:B0-----:R-:W-:Y:S01]  /*8420*/  FMUL R48, R33, R48 ;  /* 0x0000003021307220 */ /* 0x001fe20000400000 */
[----:B-1----:R-:W-:-:S03]  /*8430*/  FMUL R46, R35, R46 ;  /* 0x0000002e232e7220 */ /* 0x002fc60000400000 */
[----:B------:R-:W0:Y:S01]  /*8440*/  MUFU.RCP R40, R40 ;  /* 0x0000002800287308 */ /* 0x000e220000001000 */
[----:B------:R-:W-:Y:S01]  /*8450*/  LEA.HI R33, R29, UR4, RZ, 0x1c ;  /* 0x000000041d217c11 */ /* 0x000fe2000f8fe0ff */
[----:B------:R-:W-:Y:S01]  /*8460*/  FMUL R30, R30, R43 ;  /* 0x0000002b1e1e7220 */ /* 0x000fe20000400000 */
[----:B------:R-:W-:Y:S01]  /*8470*/  IMAD R29, R28, 0x4, R3 ;  /* 0x000000041c1d7824 */ /* 0x000fe200078e0203 */
[----:B------:R-:W-:Y:S01]  /*8480*/  FSEL R56, R49, RZ, P3 ;  /* 0x000000ff31387208 */ /* 0x000fe20001800000 */
[----:B------:R-:W-:Y:S01]  /*8490*/  IMAD.SHL.U32 R3, R70, 0x4, RZ ;  /* 0x0000000446037824 */ /* 0x000fe200078e00ff */
[----:B------:R-:W-:Y:S02]  /*84a0*/  LEA.HI R35, R32, UR4, RZ, 0x1c ;  /* 0x0000000420237c11 */ /* 0x000fe4000f8fe0ff */
[----:B------:R-:W-:Y:S02]  /*84b0*/  FSETP.GTU.AND P3, PT, R54, RZ, PT ;  /* 0x000000ff3600720b */ /* 0x000fe40003f6c000 */
[----:B------:R-:W-:Y:S01]  /*84c0*/  LEA.HI R43, R34, UR4, RZ, 0x1c ;  /* 0x00000004222b7c11 */ /* 0x000fe2000f8fe0ff */
[C---:B------:R-:W-:Y:S01]  /*84d0*/  IMAD R33, R28.reuse, 0x4, R33 ;  /* 0x000000041c217824 */ /* 0x040fe200078e0221 */
[----:B------:R-:W-:Y:S01]  /*84e0*/  FSEL R58, R47, RZ, P0 ;  /* 0x000000ff2f3a7208 */ /* 0x000fe20000000000 */
[----:B------:R-:W-:Y:S01]  /*84f0*/  BAR.SYNC.DEFER_BLOCKING 0x0 ;  /* 0x0000000000007b1d */ /* 0x000fe20000010000 */
[----:B------:R-:W-:Y:S01]  /*8500*/  SEL R67, RZ, 0x1, P3 ;  /* 0x00000001ff437807 */ /* 0x000fe20001800000 */
[----:B------:R-:W-:Y:S01]  /*8510*/  IMAD R35, R28, 0x4, R35 ;  /* 0x000000041c237824 */ /* 0x000fe200078e0223 */
[----:B------:R-:W-:Y:S01]  /*8520*/  FSETP.GTU.AND P3, PT, R56, RZ, PT ;  /* 0x000000ff3800720b */ /* 0x000fe20003f6c000 */
[----:B------:R-:W-:Y:S01]  /*8530*/  IMAD R43, R28, 0x4, R43 ;  /* 0x000000041c2b7824 */ /* 0x000fe200078e022b */
[----:B------:R-:W-:Y:S01]  /*8540*/  LOP3.LUT R52, R52, 0x3c, R3, 0xf8, !PT ;  /* 0x0000003c34347812 */ /* 0x000fe200078ef803 */
[----:B------:R-:W-:Y:S01]  /*8550*/  FMUL R31, R31, R42 ;  /* 0x0000002a1f1f7220 */ /* 0x000fe20000400000 */
[----:B------:R-:W-:Y:S01]  /*8560*/  SEL R68, RZ, 0x1, P3 ;  /* 0x00000001ff447807 */ /* 0x000fe20001800000 */
[----:B0-----:R-:W-:Y:S01]  /*8570*/  FMUL R55, R40, R55 ;  /* 0x0000003728377220 */ /* 0x001fe20000400000 */
[----:B------:R-:W-:Y:S01]  /*8580*/  FSETP.GTU.AND P0, PT, R50, RZ, PT ;  /* 0x000000ff3200720b */ /* 0x000fe20003f0c000 */
[----:B------:R-:W-:Y:S01]  /*8590*/  IMAD R51, R51, 0x400, R52 ;  /* 0x0000040033337824 */ /* 0x000fe200078e0234 */
[----:B------:R-:W-:-:S02]  /*85a0*/  ISETP.GE.AND P3, PT, R52, 0x400, PT ;  /* 0x000004003400780c */ /* 0x000fc40003f66270 */
[C---:B------:R-:W-:Y:S02]  /*85b0*/  LOP3.LUT R32, R2.reuse, 0x140, RZ, 0xfc, !PT ;  /* 0x0000014002207812 */ /* 0x040fe400078efcff */
[C---:B------:R-:W-:Y:S02]  /*85c0*/  LOP3.LUT R34, R2.reuse, 0x180, RZ, 0xfc, !PT ;  /* 0x0000018002227812 */ /* 0x040fe400078efcff */
[C---:B------:R-:W-:Y:S02]  /*85d0*/  LOP3.LUT R40, R2.reuse, 0x1c0, RZ, 0xfc, !PT ;  /* 0x000001c002287812 */ /* 0x040fe400078efcff */
[C---:B------:R-:W-:Y:S01]  /*85e0*/  LOP3.LUT R42, R2.reuse, 0x200, RZ, 0xfc, !PT ;  /* 0x00000200022a7812 */ /* 0x040fe200078efcff */
[----:B------:R0:W-:Y:S01]  /*85f0*/  STS [R29], R58 ;  /* 0x0000003a1d007388 */ /* 0x0001e20000000800 */
[----:B------:R-:W-:-:S03]  /*8600*/  LOP3.LUT R44, R2, 0x240, RZ, 0xfc, !PT ;  /* 0x00000240022c7812 */ /* 0x000fc600078efcff */
[----:B------:R1:W-:Y:S01]  /*8610*/  STS [R33+0x100], R50 ;  /* 0x0001003221007388 */ /* 0x0003e20000000800 */
[----:B------:R-:W-:-:S03]  /*8620*/  LOP3.LUT R49, R2, 0x280, RZ, 0xfc, !PT ;  /* 0x0000028002317812 */ /* 0x000fc600078efcff */
[----:B------:R1:W-:Y:S01]  /*8630*/  STS [R35+0x200], R56 ;  /* 0x0002003823007388 */ /* 0x0003e20000000800 */
[C---:B------:R-:W-:Y:S02]  /*8640*/  LOP3.LUT R52, R2.reuse, 0x300, RZ, 0xfc, !PT ;  /* 0x0000030002347812 */ /* 0x040fe400078efcff */
[C---:B0-----:R-:W-:Y:S01]  /*8650*/  LOP3.LUT R29, R2.reuse, 0x100, RZ, 0xfc, !PT ;  /* 0x00000100021d7812 */ /* 0x041fe200078efcff */
[----:B------:R0:W-:Y:S01]  /*8660*/  STS [R43+0x300], R54 ;  /* 0x000300362b007388 */ /* 0x0001e20000000800 */
[C---:B-1----:R-:W-:Y:S02]  /*8670*/  LOP3.LUT R50, R2.reuse, 0x2c0, RZ, 0xfc, !PT ;  /* 0x000002c002327812 */ /* 0x042fe400078efcff */
[C---:B------:R-:W-:Y:S02]  /*8680*/  LOP3.LUT R56, R2.reuse, 0x380, RZ, 0xfc, !PT ;  /* 0x0000038002387812 */ /* 0x040fe400078efcff */
[C---:B0-----:R-:W-:Y:S02]  /*8690*/  LOP3.LUT R54, R2.reuse, 0x340, RZ, 0xfc, !PT ;  /* 0x0000034002367812 */ /* 0x041fe400078efcff */
[----:B------:R-:W-:-:S02]  /*86a0*/  LOP3.LUT R2, R2, 0x3c0, RZ, 0xfc, !PT ;  /* 0x000003c002027812 */ /* 0x000fc400078efcff */
[----:B------:R-:W-:Y:S02]  /*86b0*/  LOP3.LUT R3, R3, 0x3fc, RZ, 0xc0, !PT ;  /* 0x000003fc03037812 */ /* 0x000fe400078ec0ff */
[----:B------:R-:W-:Y:S02]  /*86c0*/  LEA.HI R29, R29, UR4, RZ, 0x1c ;  /* 0x000000041d1d7c11 */ /* 0x000fe4000f8fe0ff */
[----:B------:R-:W-:Y:S02]  /*86d0*/  LEA.HI R33, R32, UR4, RZ, 0x1c ;  /* 0x0000000420217c11 */ /* 0x000fe4000f8fe0ff */
[----:B------:R-:W-:Y:S02]  /*86e0*/  LEA.HI R35, R34, UR4, RZ, 0x1c ;  /* 0x0000000422237c11 */ /* 0x000fe4000f8fe0ff */
[----:B------:R-:W-:Y:S02]  /*86f0*/  LEA.HI R43, R40, UR4, RZ, 0x1c ;  /* 0x00000004282b7c11 */ /* 0x000fe4000f8fe0ff */
[----:B------:R-:W-:-:S02]  /*8700*/  LEA.HI R45, R42, UR4, RZ, 0x1c ;  /* 0x000000042a2d7c11 */ /* 0x000fc4000f8fe0ff */
[----:B------:R-:W-:Y:S02]  /*8710*/  LEA.HI R47, R44, UR4, RZ, 0x1c ;  /* 0x000000042c2f7c11 */ /* 0x000fe4000f8fe0ff */
[----:B------:R-:W-:Y:S02]  /*8720*/  LEA.HI R49, R49, UR4, RZ, 0x1c ;  /* 0x0000000431317c11 */ /* 0x000fe4000f8fe0ff */
[----:B------:R-:W-:Y:S02]  /*8730*/  LEA.HI R57, R50, UR4, RZ, 0x1c ;  /* 0x0000000432397c11 */ /* 0x000fe4000f8fe0ff */
[----:B------:R-:W-:Y:S02]  /*8740*/  LEA.HI R59, R52, UR4, RZ, 0x1c ;  /* 0x00000004343b7c11 */ /* 0x000fe4000f8fe0ff */
[----:B------:R-:W-:Y:S02]  /*8750*/  LEA.HI R61, R54, UR4, RZ, 0x1c ;  /* 0x00000004363d7c11 */ /* 0x000fe4000f8fe0ff */
[----:B------:R-:W-:-:S02]  /*8760*/  LEA.HI R63, R56, UR4, RZ, 0x1c ;  /* 0x00000004383f7c11 */ /* 0x000fc4000f8fe0ff */
[----:B------:R-:W-:Y:S02]  /*8770*/  LEA.HI R65, R2, UR4, RZ, 0x1c ;  /* 0x0000000402417c11 */ /* 0x000fe4000f8fe0ff */
[C---:B------:R-:W-:Y:S02]  /*8780*/  LOP3.LUT R2, R3.reuse, 0x400, RZ, 0xfc, !PT ;  /* 0x0000040003027812 */ /* 0x040fe400078efcff */
[C---:B------:R-:W-:Y:S02]  /*8790*/  LOP3.LUT R32, R3.reuse, 0x800, RZ, 0xfc, !PT ;  /* 0x0000080003207812 */ /* 0x040fe400078efcff */
[----:B------:R-:W-:Y:S01]  /*87a0*/  LOP3.LUT R34, R3, 0xc00, RZ, 0xfc, !PT ;  /* 0x00000c0003227812 */ /* 0x000fe200078efcff */
[C---:B------:R-:W-:Y:S01]  /*87b0*/  IMAD R29, R28.reuse, 0x4, R29 ;  /* 0x000000041c1d7824 */ /* 0x040fe200078e021d */
[----:B------:R-:W-:Y:S01]  /*87c0*/  SHF.R.U32.HI R70, RZ, 0x2, R70 ;  /* 0x00000002ff467819 */ /* 0x000fe20000011646 */
[C---:B------:R-:W-:Y:S01]  /*87d0*/  IMAD R33, R28.reuse, 0x4, R33 ;  /* 0x000000041c217824 */ /* 0x040fe200078e0221 */
[----:B------:R-:W-:Y:S01]  /*87e0*/  SHF.R.U32.HI R32, RZ, 0x4, R32 ;  /* 0x00000004ff207819 */ /* 0x000fe20000011620 */
[C---:B------:R-:W-:Y:S01]  /*87f0*/  IMAD R35, R28.reuse, 0x4, R35 ;  /* 0x000000041c237824 */ /* 0x040fe200078e0223 */
[----:B------:R-:W-:Y:S01]  /*8800*/  SHF.R.U32.HI R34, RZ, 0x4, R34 ;  /* 0x00000004ff227819 */ /* 0x000fe20000011622 */
[----:B------:R-:W-:-:S02]  /*8810*/  IMAD R43, R28, 0x4, R43 ;  /* 0x000000041c2b7824 */ /* 0x000fc400078e022b */
[C---:B------:R-:W-:Y:S02]  /*8820*/  IMAD R45, R28.reuse, 0x4, R45 ;  /* 0x000000041c2d7824 */ /* 0x040fe400078e022d */
[C---:B------:R-:W-:Y:S02]  /*8830*/  IMAD R47, R28.reuse, 0x4, R47 ;  /* 0x000000041c2f7824 */ /* 0x040fe400078e022f */
[C---:B------:R-:W-:Y:S02]  /*8840*/  IMAD R49, R28.reuse, 0x4, R49 ;  /* 0x000000041c317824 */ /* 0x040fe400078e0231 */
[C---:B------:R-:W-:Y:S02]  /*8850*/  IMAD R57, R28.reuse, 0x4, R57 ;  /* 0x000000041c397824 */ /* 0x040fe400078e0239 */
[C---:B------:R-:W-:Y:S02]  /*8860*/  IMAD R59, R28.reuse, 0x4, R59 ;  /* 0x000000041c3b7824 */ /* 0x040fe400078e023b */
[----:B------:R-:W-:-:S02]  /*8870*/  IMAD R61, R28, 0x4, R61 ;  /* 0x000000041c3d7824 */ /* 0x000fc400078e023d */
[C---:B------:R-:W-:Y:S02]  /*8880*/  IMAD R63, R28.reuse, 0x4, R63 ;  /* 0x000000041c3f7824 */ /* 0x040fe400078e023f */
[----:B------:R-:W-:Y:S01]  /*8890*/  IMAD R65, R28, 0x4, R65 ;  /* 0x000000041c417824 */ /* 0x000fe200078e0241 */
[----:B------:R-:W-:Y:S02]  /*88a0*/  SHF.R.U32.HI R28, RZ, 0x4, R2 ;  /* 0x00000004ff1c7819 */ /* 0x000fe40000011602 */
[----:B------:R-:W-:Y:S02]  /*88b0*/  LOP3.LUT R2, R70, 0x3c, RZ, 0xc0, !PT ;  /* 0x0000003c46027812 */ /* 0x000fe400078ec0ff */
[----:B------:R-:W-:Y:S02]  /*88c0*/  LOP3.LUT R28, R28, 0x7c, RZ, 0xc0, !PT ;  /* 0x0000007c1c1c7812 */ /* 0x000fe400078ec0ff */
[----:B------:R-:W-:Y:S02]  /*88d0*/  LOP3.LUT R32, R32, 0xbc, RZ, 0xc0, !PT ;  /* 0x000000bc20207812 */ /* 0x000fe400078ec0ff */
[----:B------:R-:W-:Y:S01]  /*88e0*/  LOP3.LUT R34, R34, 0xfc, RZ, 0xc0, !PT ;  /* 0x000000fc22227812 */ /* 0x000fe200078ec0ff */
[----:B------:R-:W-:-:S02]  /*88f0*/  VIADD R2, R2, UR4 ;  /* 0x0000000402027c36 */ /* 0x000fc40008000000 */
[----:B------:R-:W-:Y:S02]  /*8900*/  VIADD R28, R28, UR4 ;  /* 0x000000041c1c7c36 */ /* 0x000fe40008000000 */
[----:B------:R-:W-:Y:S02]  /*8910*/  VIADD R32, R32, UR4 ;  /* 0x0000000420207c36 */ /* 0x000fe40008000000 */
[----:B------:R-:W-:Y:S01]  /*8920*/  VIADD R34, R34, UR4 ;  /* 0x0000000422227c36 */ /* 0x000fe20008000000 */
[----:B------:R-:W-:Y:S01]  /*8930*/  SEL R40, RZ, 0x1, P0 ;  /* 0x00000001ff287807 */ /* 0x000fe20000000000 */
[C---:B------:R-:W-:Y:S01]  /*8940*/  IMAD R2, R3.reuse, 0x4, R2 ;  /* 0x0000000403027824 */ /* 0x040fe200078e0202 */
[----:B------:R-:W-:Y:S01]  /*8950*/  FSEL R60, R60, RZ, P4 ;  /* 0x000000ff3c3c7208 */ /* 0x000fe20002000000 */
[C---:B------:R-:W-:Y:S01]  /*8960*/  IMAD R28, R3.reuse, 0x4, R28 ;  /* 0x00000004031c7824 */ /* 0x040fe200078e021c */
[----:B------:R-:W-:Y:S01]  /*8970*/  FSEL R62, R62, RZ, P1 ;  /* 0x000000ff3e3e7208 */ /* 0x000fe20000800000 */
[C---:B------:R-:W-:Y:S01]  /*8980*/  IMAD R32, R3.reuse, 0x4, R32 ;  /* 0x0000000403207824 */ /* 0x040fe200078e0220 */
[----:B------:R-:W-:Y:S01]  /*8990*/  FSEL R64, R64, RZ, P5 ;  /* 0x000000ff40407208 */ /* 0x000fe20002800000 */
[----:B------:R-:W-:Y:S01]  /*89a0*/  IMAD R34, R3, 0x4, R34 ;  /* 0x0000000403227824 */ /* 0x000fe200078e0222 */
[----:B------:R-:W-:Y:S01]  /*89b0*/  FSETP.GTU.AND P0, PT, R58, RZ, PT ;  /* 0x000000ff3a00720b */ /* 0x000fe20003f0c000 */
[----:B------:R-:W-:-:S03]  /*89c0*/  ULDC.64 UR4, c[0x0][0x2e0] ;  /* 0x0000b80000047ab9 */ /* 0x000fc60000000a00 */
[----:B------:R-:W-:Y:S02]  /*89d0*/  SEL R69, RZ, 0x1, P0 ;  /* 0x00000001ff457807 */ /* 0x000fe40000000000 */
[----:B------:R-:W-:-:S05]  /*89e0*/  FSEL R66, R66, RZ, P2 ;  /* 0x000000ff42427208 */ /* 0x000fca0001000000 */
[----:B------:R-:W-:Y:S04]  /*89f0*/  STS [R29+0x400], R66 ;  /* 0x000400421d007388 */ /* 0x000fe80000000800 */
[----:B------:R-:W-:Y:S04]  /*8a00*/  STS [R33+0x500], R64 ;  /* 0x0005004021007388 */ /* 0x000fe80000000800 */
[----:B------:R-:W-:Y:S04]  /*8a10*/  STS [R35+0x600], R62 ;  /* 0x0006003e23007388 */ /* 0x000fe80000000800 */
[----:B------:R-:W-:Y:S01]  /*8a20*/  STS [R43+0x700], R60 ;  /* 0x0007003c2b007388 */ /* 0x000fe20000000800 */
[----:B------:R-:W-:Y:S01]  /*8a30*/  PRMT R44, R69, 0x3340, R40 ;  /* 0x00003340452c7816 */ /* 0x000fe20000000028 */
[----:B--2---:R-:W-:Y:S01]  /*8a40*/  FADD R7, -R79, R7 ;  /* 0x000000074f077221 */ /* 0x004fe20000000100 */
[----:B------:R-:W-:Y:S01]  /*8a50*/  FADD R6, -R78, R6 ;  /* 0x000000064e067221 */ /* 0x000fe20000000100 */
[----:B------:R-:W-:Y:S01]  /*8a60*/  FADD R5, -R77, R5 ;  /* 0x000000054d057221 */ /* 0x000fe20000000100 */
[----:B------:R-:W-:Y:S01]  /*8a70*/  FADD R4, -R76, R4 ;  /* 0x000000044c047221 */ /* 0x000fe20000000100 */
[----:B------:R-:W-:Y:S01]  /*8a80*/  FMUL R0, R0, R7 ;  /* 0x0000000700007220 */ /* 0x000fe20000400000 */
[----:B------:R-:W-:Y:S01]  /*8a90*/  FMUL R31, R31, R6 ;  /* 0x000000061f1f7220 */ /* 0x000fe20000400000 */
[----:B------:R-:W-:Y:S01]  /*8aa0*/  FMUL R30, R30, R5 ;  /* 0x000000051e1e7220 */ /* 0x000fe20000400000 */
[----:B------:R-:W-:Y:S01]  /*8ab0*/  FMUL R41, R41, R4 ;  /* 0x0000000429297220 */ /* 0x000fe20000400000 */
[----:B----4-:R-:W-:Y:S01]  /*8ac0*/  FADD R6, -R15, R11 ;  /* 0x0000000b0f067221 */ /* 0x010fe20000000100 */
[----:B------:R-:W-:Y:S01]  /*8ad0*/  FADD R3, -R12, R8 ;  /* 0x000000080c037221 */ /* 0x000fe20000000100 */
[----:B------:R-:W-:Y:S01]  /*8ae0*/  FADD R4, -R13, R9 ;  /* 0x000000090d047221 */ /* 0x000fe20000000100 */
[----:B------:R-:W-:Y:S01]  /*8af0*/  FADD R5, -R14, R10 ;  /* 0x0000000a0e057221 */ /* 0x000fe20000000100 */
[----:B------:R-:W-:Y:S01]  /*8b00*/  FMUL R6, R55, R6 ;  /* 0x0000000637067220 */ /* 0x000fe20000400000 */
[----:B------:R-:W-:Y:S01]  /*8b10*/  FMUL R3, R48, R3 ;  /* 0x0000000330037220 */ /* 0x000fe20000400000 */
[----:B-----5:R-:W-:Y:S01]  /*8b20*/  FFMA R0, R19, R0, R39 ;  /* 0x0000000013007223 */ /* 0x020fe20000000027 */
[----:B------:R-:W-:Y:S01]  /*8b30*/  FFMA R31, R18, R31, R38 ;  /* 0x0000001f121f7223 */ /* 0x000fe20000000026 */
[----:B------:R-:W-:Y:S01]  /*8b40*/  FFMA R30, R17, R30, R37 ;  /* 0x0000001e111e7223 */ /* 0x000fe20000000025 */
[----:B------:R-:W-:Y:S01]  /*8b50*/  FFMA R41, R16, R41, R36 ;  /* 0x0000002910297223 */ /* 0x000fe20000000024 */
[----:B------:R-:W-:Y:S01]  /*8b60*/  FMUL R4, R53, R4 ;  /* 0x0000000435047220 */ /* 0x000fe20000400000 */
[----:B------:R-:W-:Y:S01]  /*8b70*/  FMUL R5, R46, R5 ;  /* 0x000000052e057220 */ /* 0x000fe20000400000 */
[C---:B------:R-:W-:Y:S01]  /*8b80*/  FSETP.GEU.AND P0, PT, R91.reuse, -R0, PT ;  /* 0x800000005b00720b */ /* 0x040fe20003f0e000 */
[----:B------:R-:W-:Y:S01]  /*8b90*/  FADD R0, R91, R0 ;  /* 0x000000005b007221 */ /* 0x000fe20000000000 */
[C---:B------:R-:W-:Y:S01]  /*8ba0*/  FSETP.GEU.AND P4, PT, R86.reuse, -R31, PT ;  /* 0x8000001f5600720b */ /* 0x040fe20003f8e000 */
[----:B------:R-:W-:Y:S01]  /*8bb0*/  FADD R31, R86, R31 ;  /* 0x0000001f561f7221 */ /* 0x000fe20000000000 */
[----:B------:R-:W-:Y:S01]  /*8bc0*/  FSETP.GEU.AND P1, PT, R89, -R30, PT ;  /* 0x8000001e5900720b */ /* 0x000fe20003f2e000 */
[----:B---3--:R-:W-:Y:S01]  /*8bd0*/  FFMA R6, R23, R6, R27 ;  /* 0x0000000617067223 */ /* 0x008fe2000000001b */
[----:B------:R-:W-:Y:S01]  /*8be0*/  FFMA R3, R20, R3, R24 ;  /* 0x0000000314037223 */ /* 0x000fe20000000018 */
[----:B------:R-:W-:Y:S01]  /*8bf0*/  FADD R30, R89, R30 ;  /* 0x0000001e591e7221 */ /* 0x000fe20000000000 */
[C---:B------:R-:W-:Y:S01]  /*8c00*/  FSETP.GEU.AND P5, PT, R88.reuse, -R41, PT ;  /* 0x800000295800720b */ /* 0x040fe20003fae000 */
[----:B------:R-:W-:Y:S01]  /*8c10*/  FFMA R21, R21, R4, R25 ;  /* 0x0000000415157223 */ /* 0x000fe20000000019 */
[----:B------:R-:W-:Y:S01]  /*8c20*/  FADD R41, R88, R41 ;  /* 0x0000002958297221 */ /* 0x000fe20000000000 */
[----:B------:R-:W-:Y:S01]  /*8c30*/  FFMA R22, R22, R5, R26 ;  /* 0x0000000516167223 */ /* 0x000fe2000000001a */
[----:B------:R-:W-:Y:S01]  /*8c40*/  FSEL R0, R0, RZ, P0 ;  /* 0x000000ff00007208 */ /* 0x000fe20000000000 */
[----:B------:R-:W0:Y:S01]  /*8c50*/  LDC.64 R8, c[0x0][0x210] ;  /* 0x00008400ff087b82 */ /* 0x000e220000000a00 */
[C---:B------:R-:W-:Y:S01]  /*8c60*/  FSETP.GEU.AND P2, PT, R71.reuse, -R6, PT ;  /* 0x800000064700720b */ /* 0x040fe20003f4e000 */
[----:B------:R-:W-:Y:S01]  /*8c70*/  FADD R71, R71, R6 ;  /* 0x0000000647477221 */ /* 0x000fe20000000000 */
[C---:B------:R-:W-:Y:S01]  /*8c80*/  FSETP.GEU.AND P0, PT, R92.reuse, -R3, PT ;  /* 0x800000035c00720b */ /* 0x040fe20003f0e000 */
[----:B------:R-:W-:Y:S01]  /*8c90*/  FADD R3, R92, R3 ;  /* 0x000000035c037221 */ /* 0x000fe20000000000 */
[----:B------:R-:W-:-:S02]  /*8ca0*/  FSEL R4, R31, RZ, P4 ;  /* 0x000000ff1f047208 */ /* 0x000fc40002000000 */
[C---:B------:R-:W-:Y:S01]  /*8cb0*/  FSETP.GEU.AND P4, PT, R90.reuse, -R21, PT ;  /* 0x800000155a00720b */ /* 0x040fe20003f8e000 */
[----:B------:R-:W-:Y:S01]  /*8cc0*/  FADD R21, R90, R21 ;  /* 0x000000155a157221 */ /* 0x000fe20000000000 */
[----:B------:R-:W-:Y:S02]  /*8cd0*/  FSEL R30, R30, RZ, P1 ;  /* 0x000000ff1e1e7208 */ /* 0x000fe40000800000 */
[C---:B------:R-:W-:Y:S01]  /*8ce0*/  FSETP.GEU.AND P1, PT, R93.reuse, -R22, PT ;  /* 0x800000165d00720b */ /* 0x040fe20003f2e000 */
[----:B------:R-:W-:Y:S01]  /*8cf0*/  FADD R22, R93, R22 ;  /* 0x000000165d167221 */ /* 0x000fe20000000000 */
[----:B------:R-:W-:Y:S02]  /*8d00*/  FSEL R6, R41, RZ, P5 ;  /* 0x000000ff29067208 */ /* 0x000fe40002800000 */
[----:B------:R-:W-:Y:S02]  /*8d10*/  FSEL R14, R3, RZ, P0 ;  /* 0x000000ff030e7208 */ /* 0x000fe40000000000 */
[----:B------:R-:W-:Y:S01]  /*8d20*/  FSEL R12, R21, RZ, P4 ;  /* 0x000000ff150c7208 */ /* 0x000fe20002000000 */
[----:B------:R-:W-:Y:S01]  /*8d30*/  STS [R45+0x800], R6 ;  /* 0x000800062d007388 */ /* 0x000fe20000000800 */
[----:B------:R-:W-:-:S02]  /*8d40*/  FSEL R22, R22, RZ, P1 ;  /* 0x000000ff16167208 */ /* 0x000fc40000800000 */
[----:B------:R-:W-:Y:S01]  /*8d50*/  FSEL R10, R71, RZ, P2 ;  /* 0x000000ff470a7208 */ /* 0x000fe20001000000 */
[----:B------:R-:W-:Y:S04]  /*8d60*/  STS [R47+0x900], R30 ;  /* 0x0009001e2f007388 */ /* 0x000fe80000000800 */
[----:B------:R-:W-:Y:S04]  /*8d70*/  STS [R49+0xa00], R4 ;  /* 0x000a000431007388 */ /* 0x000fe80000000800 */
[----:B------:R-:W-:Y:S04]  /*8d80*/  STS [R57+0xb00], R0 ;  /* 0x000b000039007388 */ /* 0x000fe80000000800 */
[----:B------:R-:W-:Y:S04]  /*8d90*/  STS [R59+0xc00], R14 ;  /* 0x000c000e3b007388 */ /* 0x000fe80000000800 */
[----:B------:R-:W-:Y:S04]  /*8da0*/  STS [R61+0xd00], R12 ;  /* 0x000d000c3d007388 */ /* 0x000fe80000000800 */
[----:B------:R-:W-:Y:S04]  /*8db0*/  STS [R63+0xe00], R22 ;  /* 0x000e00163f007388 */ /* 0x000fe80000000800 */
[----:B------:R-:W-:Y:S01]  /*8dc0*/  STS [R65+0xf00], R10 ;  /* 0x000f000a41007388 */ /* 0x000fe20000000800 */
[----:B------:R-:W-:Y:S01]  /*8dd0*/  BAR.SYNC.DEFER_BLOCKING 0x0 ;  /* 0x0000000000007b1d */ /* 0x000fe20000010000 */
[----:B------:R-:W-:-:S02]  /*8de0*/  FSETP.GTU.AND P0, PT, R62, RZ, PT ;  /* 0x000000ff3e00720b */ /* 0x000fc40003f0c000 */
[----:B------:R-:W-:Y:S02]  /*8df0*/  FSETP.GTU.AND P4, PT, R60, RZ, PT ;  /* 0x000000ff3c00720b */ /* 0x000fe40003f8c000 */
[----:B------:R-:W-:Y:S02]  /*8e00*/  SEL R3, RZ, 0x1, P0 ;  /* 0x00000001ff037807 */ /* 0x000fe40000000000 */
[----:B------:R-:W-:Y:S01]  /*8e10*/  FSETP.GTU.AND P1, PT, R4, RZ, PT ;  /* 0x000000ff0400720b */ /* 0x000fe20003f2c000 */
[----:B------:R-:W-:Y:S04]  /*8e20*/  LDS R16, [R2] ;  /* 0x0000000002107984 */ /* 0x000fe80000000800 */
[----:B------:R-:W-:Y:S04]  /*8e30*/  LDS R17, [R2+0x4] ;  /* 0x0000040002117984 */ /* 0x000fe80000000800 */
[----:B------:R-:W-:Y:S04]  /*8e40*/  LDS R18, [R2+0x8] ;  /* 0x0000080002127984 */ /* 0x000fe80000000800 */
[----:B------:R1:W2:Y:S04]  /*8e50*/  LDS R19, [R2+0xc] ;  /* 0x00000c0002137984 */ /* 0x0002a80000000800 */
[----:B------:R-:W-:Y:S04]  /*8e60*/  LDS R24, [R28+0x1000] ;  /* 0x001000001c187984 */ /* 0x000fe80000000800 */
[----:B------:R-:W-:Y:S04]  /*8e70*/  LDS R25, [R28+0x1004] ;  /* 0x001004001c197984 */ /* 0x000fe80000000800 */
[----:B------:R-:W-:Y:S04]  /*8e80*/  LDS R26, [R28+0x1008] ;  /* 0x001008001c1a7984 */ /* 0x000fe80000000800 */
[----:B------:R-:W3:Y:S04]  /*8e90*/  LDS R27, [R28+0x100c] ;  /* 0x00100c001c1b7984 */ /* 0x000ee80000000800 */
[----:B------:R-:W-:Y:S04]  /*8ea0*/  LDS R36, [R32+0x2000] ;  /* 0x0020000020247984 */ /* 0x000fe80000000800 */
[----:B------:R-:W-:Y:S04]  /*8eb0*/  LDS R37, [R32+0x2004] ;  /* 0x0020040020257984 */ /* 0x000fe80000000800 */
[----:B------:R-:W-:Y:S04]  /*8ec0*/  LDS R38, [R32+0x2008] ;  /* 0x0020080020267984 */ /* 0x000fe80000000800 */
[----:B------:R-:W4:Y:S04]  /*8ed0*/  LDS R39, [R32+0x200c] ;  /* 0x00200c0020277984 */ /* 0x000f280000000800 */
[----:B------:R-:W-:Y:S04]  /*8ee0*/  LDS R40, [R34+0x3000] ;  /* 0x0030000022287984 */ /* 0x000fe80000000800 */
[----:B------:R-:W-:Y:S04]  /*8ef0*/  LDS R41, [R34+0x3004] ;  /* 0x0030040022297984 */ /* 0x000fe80000000800 */
[----:B------:R-:W-:Y:S04]  /*8f00*/  LDS R42, [R34+0x3008] ;  /* 0x00300800222a7984 */ /* 0x000fe80000000800 */
[----:B------:R-:W5:Y:S01]  /*8f10*/  LDS R43, [R34+0x300c] ;  /* 0x00300c00222b7984 */ /* 0x000f620000000800 */
[----:B-1----:R-:W-:-:S02]  /*8f20*/  SEL R2, RZ, 0x1, P4 ;  /* 0x00000001ff027807 */ /* 0x002fc40002000000 */
[----:B------:R-:W-:Y:S02]  /*8f30*/  FSETP.GTU.AND P4, PT, R0, RZ, PT ;  /* 0x000000ff0000720b */ /* 0x000fe40003f8c000 */
[----:B------:R-:W-:Y:S02]  /*8f40*/  FSETP.GTU.AND P5, PT, R66, RZ, PT ;  /* 0x000000ff4200720b */ /* 0x000fe40003fac000 */
[----:B------:R-:W-:Y:S02]  /*8f50*/  FSETP.GTU.AND P2, PT, R64, RZ, PT ;  /* 0x000000ff4000720b */ /* 0x000fe40003f4c000 */
[----:B------:R-:W-:Y:S02]  /*8f60*/  PRMT R0, R3, 0x3340, R2 ;  /* 0x0000334003007816 */ /* 0x000fe40000000002 */
[----:B------:R-:W-:Y:S02]  /*8f70*/  SEL R2, RZ, 0x1, P4 ;  /* 0x00000001ff027807 */ /* 0x000fe40002000000 */
[----:B------:R-:W-:-:S02]  /*8f80*/  SEL R3, RZ, 0x1, P1 ;  /* 0x00000001ff037807 */ /* 0x000fc40000800000 */
[----:B------:R-:W-:Y:S02]  /*8f90*/  FSETP.GTU.AND P0, PT, R6, RZ, PT ;  /* 0x000000ff0600720b */ /* 0x000fe40003f0c000 */
[----:B------:R-:W-:Y:S02]  /*8fa0*/  FSETP.GTU.AND P1, PT, R30, RZ, PT ;  /* 0x000000ff1e00720b */ /* 0x000fe40003f2c000 */
[----:B------:R-:W-:Y:S02]  /*8fb0*/  SEL R4, RZ, 0x1, P2 ;  /* 0x00000001ff047807 */ /* 0x000fe40001000000 */
[----:B------:R-:W-:Y:S02]  /*8fc0*/  SEL R5, RZ, 0x1, P5 ;  /* 0x00000001ff057807 */ /* 0x000fe40002800000 */
[----:B------:R-:W-:Y:S02]  /*8fd0*/  FSETP.GTU.AND P4, PT, R10, RZ, PT ;  /* 0x000000ff0a00720b */ /* 0x000fe40003f8c000 */
[----:B------:R-:W-:-:S02]  /*8fe0*/  FSETP.GTU.AND P2, PT, R22, RZ, PT ;  /* 0x000000ff1600720b */ /* 0x000fc40003f4c000 */
[----:B------:R-:W-:Y:S02]  /*8ff0*/  PRMT R15, R3, 0x3340, R2 ;  /* 0x00003340030f7816 */ /* 0x000fe40000000002 */
[----:B------:R-:W-:Y:S02]  /*9000*/  SEL R2, RZ, 0x1, P1 ;  /* 0x00000001ff027807 */ /* 0x000fe40000800000 */
[----:B------:R-:W-:Y:S02]  /*9010*/  SEL R3, RZ, 0x1, P0 ;  /* 0x00000001ff037807 */ /* 0x000fe40000000000 */
[----:B------:R-:W-:Y:S02]  /*9020*/  PRMT R13, R5, 0x3340, R4 ;  /* 0x00003340050d7816 */ /* 0x000fe40000000004 */
[----:B------:R-:W-:Y:S02]  /*9030*/  FSETP.GTU.AND P1, PT, R12, RZ, PT ;  /* 0x000000ff0c00720b */ /* 0x000fe40003f2c000 */
[----:B------:R-:W-:-:S02]  /*9040*/  FSETP.GTU.AND P0, PT, R14, RZ, PT ;  /* 0x000000ff0e00720b */ /* 0x000fc40003f0c000 */
[----:B------:R-:W-:Y:S02]  /*9050*/  SEL R4, RZ, 0x1, P4 ;  /* 0x00000001ff047807 */ /* 0x000fe40002000000 */
[----:B------:R-:W-:Y:S02]  /*9060*/  SEL R5, RZ, 0x1, P2 ;  /* 0x00000001ff057807 */ /* 0x000fe40001000000 */
[----:B------:R-:W-:Y:S02]  /*9070*/  PRMT R12, R3, 0x3340, R2 ;  /* 0x00003340030c7816 */ /* 0x000fe40000000002 */
[----:B------:R-:W-:Y:S02]  /*9080*/  SEL R2, RZ, 0x1, P1 ;  /* 0x00000001ff027807 */ /* 0x000fe40000800000 */
[----:B------:R-:W-:Y:S02]  /*9090*/  SEL R3, RZ, 0x1, P0 ;  /* 0x00000001ff037807 */ /* 0x000fe40000000000 */
[----:B------:R-:W-:Y:S01]  /*90a0*/  PRMT R14, R5, 0x3340, R4 ;  /* 0x00003340050e7816 */ /* 0x000fe20000000004 */
[----:B------:R-:W-:Y:S01]  /*90b0*/  VIADD R5, R51, 0x4000 ;  /* 0x0000400033057836 */ /* 0x000fe20000000000 */
[----:B------:R-:W-:Y:S01]  /*90c0*/  PRMT R21, R3, 0x3340, R2 ;  /* 0x0000334003157816 */ /* 0x000fe20000000002 */
[----:B------:R-:W-:-:S02]  /*90d0*/  VIADD R7, R51, 0x8000 ;  /* 0x0000800033077836 */ /* 0x000fc40000000000 */
[C---:B------:R-:W-:Y:S02]  /*90e0*/  VIADD R11, R51.reuse, 0xc000 ;  /* 0x0000c000330b7836 */ /* 0x040fe40000000000 */
[----:B0-----:R-:W-:Y:S01]  /*90f0*/  IMAD.WIDE R2, R51, 0x4, R8 ;  /* 0x0000000433027825 */ /* 0x001fe200078e0208 */
[----:B------:R-:W-:-:S03]  /*9100*/  IADD3 R10, P0, R85, UR4, RZ ;  /* 0x00000004550a7c10 */ /* 0x000fc6000ff1e0ff */
[--C-:B------:R-:W-:Y:S01]  /*9110*/  IMAD.WIDE R4, R5, 0x4, R8.reuse ;  /* 0x0000000405047825 */ /* 0x100fe200078e0208 */
[----:B--2---:R0:W-:Y:S03]  /*9120*/  @!P3 STG.E.128 desc[UR6][R2.64], R16 ;  /* 0x000000100200b986 */ /* 0x0041e6000c101d06 */
[--C-:B------:R-:W-:Y:S01]  /*9130*/  IMAD.WIDE R6, R7, 0x4, R8.reuse ;  /* 0x0000000407067825 */ /* 0x100fe200078e0208 */
[----:B---3--:R0:W-:Y:S03]  /*9140*/  @!P3 STG.E.128 desc[UR6][R4.64], R24 ;  /* 0x000000180400b986 */ /* 0x0081e6000c101d06 */
[----:B------:R-:W-:Y:S01]  /*9150*/  IMAD.WIDE R8, R11, 0x4, R8 ;  /* 0x000000040b087825 */ /* 0x000fe200078e0208 */
[----:B------:R-:W-:Y:S01]  /*9160*/  PRMT R67, R68, 0x3340, R67 ;  /* 0x0000334044437816 */ /* 0x000fe20000000043 */
[----:B----4-:R0:W-:Y:S01]  /*9170*/  @!P3 STG.E.128 desc[UR6][R6.64], R36 ;  /* 0x000000240600b986 */ /* 0x0101e2000c101d06 */
[----:B------:R-:W-:-:S03]  /*9180*/  LEA.HI.X.SX32 R11, R85, UR5, 0x1, P0 ;  /* 0x00000005550b7c11 */ /* 0x000fc600080f0eff */
[----:B-----5:R0:W-:Y:S01]  /*9190*/  @!P3 STG.E.128 desc[UR6][R8.64], R40 ;  /* 0x000000280800b986 */ /* 0x0201e2000c101d06 */
[----:B------:R-:W-:Y:S02]  /*91a0*/  PRMT R44, R44, 0x5410, R67 ;  /* 0x000054102c2c7816 */ /* 0x000fe40000000043 */
[----:B------:R-:W-:Y:S02]  /*91b0*/  PRMT R45, R13, 0x5410, R0 ;  /* 0x000054100d2d7816 */ /* 0x000fe40000000000 */
[----:B------:R-:W-:Y:S02]  /*91c0*/  PRMT R46, R12, 0x5410, R15 ;  /* 0x000054100c2e7816 */ /* 0x000fe4000000000f */
[----:B------:R-:W-:Y:S01]  /*91d0*/  PRMT R47, R21, 0x5410, R14 ;  /* 0x00005410152f7816 */ /* 0x000fe2000000000e */
[----:B0-----:R-:W-:Y:S06]  /*91e0*/  @P6 EXIT ;  /* 0x000000000000694d */ /* 0x001fec0003800000 */
[----:B------:R-:W-:Y:S01]  /*91f0*/  STG.E.128 desc[UR6][R10.64], R44 ;  /* 0x0000002c0a007986 */ /* 0x000fe2000c101d06 */
[----:B------:R-:W-:Y:S05]  /*9200*/  EXIT ;  /* 0x000000000000794d */ /* 0x000fea0003800000 */
.L_x_0:
[----:B------:R-:W-:-:S00]  /*9210*/  BRA `(.L_x_0) ;  /* 0xfffffffc00fc7947 */ /* 0x000fc0000383ffff */
[----:B------:R-:W-:-:S00]  /*9220*/  NOP ;  /* 0x0000000000007918 */ /* 0x000fc00000000000 */
        /* <DEDUP_REMOVED lines=13> */
.L_x_1:


//--------------------- .nv.global.init           --------------------------
	.section	.nv.global.init,"aw",@progbits
.nv.global.init:
	.type		_$_str,@object
	.size		_$_str,(_$_str_$_2 - _$_str)
_$_str:
        /*0000*/ 	.byte	0x5f, 0x5f, 0x43, 0x55, 0x44, 0x41, 0x5f, 0x46, 0x54, 0x5a, 0x00
	.type		_$_str_$_2,@object
	.size		_$_str_$_2,(.L_1 - _$_str_$_2)
_$_str_$_2:
        /*000b*/ 	.byte	0x5f, 0x5f, 0x43, 0x55, 0x44, 0x41, 0x5f, 0x50, 0x52, 0x45, 0x43, 0x5f, 0x53, 0x51, 0x52, 0x54
        /*001b*/ 	.byte	0x00
.L_1:


//--------------------- .nv.shared.triton_poi_fused__native_batch_norm_legit_no_training_add_cat_relu_threshold_backward_11 --------------------------
	.section	.nv.shared.triton_poi_fused__native_batch_norm_legit_no_training_add_cat_relu_threshold_backward_11,"aw",@nobits
	.sectionflags	@""
	.align	16
	.zero		1024


//--------------------- .nv.constant0.triton_poi_fused__native_batch_norm_legit_no_training_add_cat_relu_threshold_backward_11 --------------------------
	.section	.nv.constant0.triton_poi_fused__native_batch_norm_legit_no_training_add_cat_relu_threshold_backward_11,"a",@progbits
	.sectionflags	@""
	.align	4
.nv.constant0.triton_poi_fused__native_batch_norm_legit_no_training_add_cat_relu_threshold_backward_11:
	.zero		752
